//
// Generated by NVIDIA NVVM Compiler
//
// Compiler Build ID: CL-36424714
// Cuda compilation tools, release 13.0, V13.0.88
// Based on NVVM 20.0.0
//

.version 9.0
.target sm_100
.address_size 64

	// .globl	_Z12sumReductionPiS_
// _ZZ12sumReductionPiS_E11partial_sum has been demoted
// _ZZ31sumReduction_with_no_modulo_optPiS_E11partial_sum has been demoted
// _ZZ35sumReduction_with_no_bank_conflictsPiS_E11partial_sum has been demoted
// _ZZ32sumReduction_half_num_of_threadsPiS_E11partial_sum has been demoted
// _ZZ47sumReduction_half_num_of_threads_warp_unrollingPiS_E11partial_sum has been demoted
// _ZZ27sumReduction_load_balancingPiS_iE11partial_sum has been demoted

.visible .entry _Z12sumReductionPiS_(
	.param .u64 .ptr .align 1 _Z12sumReductionPiS__param_0,
	.param .u64 .ptr .align 1 _Z12sumReductionPiS__param_1
)
{
	.reg .pred 	%p<5>;
	.reg .b32 	%r<21>;
	.reg .b64 	%rd<9>;
	// demoted variable
	.shared .align 4 .b8 _ZZ12sumReductionPiS_E11partial_sum[1024];
	ld.param.u64 	%rd2, [_Z12sumReductionPiS__param_0];
	ld.param.u64 	%rd1, [_Z12sumReductionPiS__param_1];
	cvta.to.global.u64 	%rd3, %rd2;
	mov.u32 	%r1, %ntid.x;
	mov.u32 	%r2, %ctaid.x;
	mov.u32 	%r3, %tid.x;
	mad.lo.s32 	%r7, %r1, %r2, %r3;
	mul.wide.s32 	%rd4, %r7, 4;
	add.s64 	%rd5, %rd3, %rd4;
	ld.global.u32 	%r8, [%rd5];
	shl.b32 	%r9, %r3, 2;
	mov.u32 	%r10, _ZZ12sumReductionPiS_E11partial_sum;
	add.s32 	%r4, %r10, %r9;
	st.shared.u32 	[%r4], %r8;
	bar.sync 	0;
	setp.lt.u32 	%p1, %r1, 2;
	@%p1 bra 	$L__BB0_5;
	mov.b32 	%r20, 1;
$L__BB0_2:
	shl.b32 	%r6, %r20, 1;
	add.s32 	%r12, %r6, -1;
	and.b32  	%r13, %r12, %r3;
	setp.ne.s32 	%p2, %r13, 0;
	@%p2 bra 	$L__BB0_4;
	shl.b32 	%r14, %r20, 2;
	add.s32 	%r15, %r4, %r14;
	ld.shared.u32 	%r16, [%r15];
	ld.shared.u32 	%r17, [%r4];
	add.s32 	%r18, %r17, %r16;
	st.shared.u32 	[%r4], %r18;
$L__BB0_4:
	bar.sync 	0;
	setp.lt.u32 	%p3, %r6, %r1;
	mov.u32 	%r20, %r6;
	@%p3 bra 	$L__BB0_2;
$L__BB0_5:
	setp.ne.s32 	%p4, %r3, 0;
	@%p4 bra 	$L__BB0_7;
	ld.shared.u32 	%r19, [_ZZ12sumReductionPiS_E11partial_sum];
	cvta.to.global.u64 	%rd6, %rd1;
	mul.wide.u32 	%rd7, %r2, 4;
	add.s64 	%rd8, %rd6, %rd7;
	st.global.u32 	[%rd8], %r19;
$L__BB0_7:
	ret;

}
	// .globl	_Z31sumReduction_with_no_modulo_optPiS_
.visible .entry _Z31sumReduction_with_no_modulo_optPiS_(
	.param .u64 .ptr .align 1 _Z31sumReduction_with_no_modulo_optPiS__param_0,
	.param .u64 .ptr .align 1 _Z31sumReduction_with_no_modulo_optPiS__param_1
)
{
	.reg .pred 	%p<5>;
	.reg .b32 	%r<24>;
	.reg .b64 	%rd<9>;
	// demoted variable
	.shared .align 4 .b8 _ZZ31sumReduction_with_no_modulo_optPiS_E11partial_sum[1024];
	ld.param.u64 	%rd2, [_Z31sumReduction_with_no_modulo_optPiS__param_0];
	ld.param.u64 	%rd1, [_Z31sumReduction_with_no_modulo_optPiS__param_1];
	cvta.to.global.u64 	%rd3, %rd2;
	mov.u32 	%r1, %ntid.x;
	mov.u32 	%r2, %ctaid.x;
	mov.u32 	%r3, %tid.x;
	mad.lo.s32 	%r7, %r1, %r2, %r3;
	mul.wide.s32 	%rd4, %r7, 4;
	add.s64 	%rd5, %rd3, %rd4;
	ld.global.u32 	%r8, [%rd5];
	shl.b32 	%r9, %r3, 2;
	mov.u32 	%r10, _ZZ31sumReduction_with_no_modulo_optPiS_E11partial_sum;
	add.s32 	%r11, %r10, %r9;
	st.shared.u32 	[%r11], %r8;
	bar.sync 	0;
	setp.lt.u32 	%p1, %r1, 2;
	@%p1 bra 	$L__BB1_5;
	mov.b32 	%r23, 1;
$L__BB1_2:
	shl.b32 	%r5, %r23, 1;
	mul.lo.s32 	%r6, %r5, %r3;
	setp.ge.u32 	%p2, %r6, %r1;
	@%p2 bra 	$L__BB1_4;
	add.s32 	%r13, %r6, %r23;
	shl.b32 	%r14, %r13, 2;
	add.s32 	%r16, %r10, %r14;
	ld.shared.u32 	%r17, [%r16];
	shl.b32 	%r18, %r6, 2;
	add.s32 	%r19, %r10, %r18;
	ld.shared.u32 	%r20, [%r19];
	add.s32 	%r21, %r20, %r17;
	st.shared.u32 	[%r19], %r21;
$L__BB1_4:
	bar.sync 	0;
	setp.lt.u32 	%p3, %r5, %r1;
	mov.u32 	%r23, %r5;
	@%p3 bra 	$L__BB1_2;
$L__BB1_5:
	setp.ne.s32 	%p4, %r3, 0;
	@%p4 bra 	$L__BB1_7;
	ld.shared.u32 	%r22, [_ZZ31sumReduction_with_no_modulo_optPiS_E11partial_sum];
	cvta.to.global.u64 	%rd6, %rd1;
	mul.wide.u32 	%rd7, %r2, 4;
	add.s64 	%rd8, %rd6, %rd7;
	st.global.u32 	[%rd8], %r22;
$L__BB1_7:
	ret;

}
	// .globl	_Z35sumReduction_with_no_bank_conflictsPiS_
.visible .entry _Z35sumReduction_with_no_bank_conflictsPiS_(
	.param .u64 .ptr .align 1 _Z35sumReduction_with_no_bank_conflictsPiS__param_0,
	.param .u64 .ptr .align 1 _Z35sumReduction_with_no_bank_conflictsPiS__param_1
)
{
	.reg .pred 	%p<5>;
	.reg .b32 	%r<18>;
	.reg .b64 	%rd<9>;
	// demoted variable
	.shared .align 4 .b8 _ZZ35sumReduction_with_no_bank_conflictsPiS_E11partial_sum[1024];
	ld.param.u64 	%rd2, [_Z35sumReduction_with_no_bank_conflictsPiS__param_0];
	ld.param.u64 	%rd1, [_Z35sumReduction_with_no_bank_conflictsPiS__param_1];
	cvta.to.global.u64 	%rd3, %rd2;
	mov.u32 	%r17, %ntid.x;
	mov.u32 	%r2, %ctaid.x;
	mov.u32 	%r3, %tid.x;
	mad.lo.s32 	%r7, %r17, %r2, %r3;
	mul.wide.s32 	%rd4, %r7, 4;
	add.s64 	%rd5, %rd3, %rd4;
	ld.global.u32 	%r8, [%rd5];
	shl.b32 	%r9, %r3, 2;
	mov.u32 	%r10, _ZZ35sumReduction_with_no_bank_conflictsPiS_E11partial_sum;
	add.s32 	%r4, %r10, %r9;
	st.shared.u32 	[%r4], %r8;
	bar.sync 	0;
	setp.lt.u32 	%p1, %r17, 2;
	@%p1 bra 	$L__BB2_4;
$L__BB2_1:
	shr.u32 	%r6, %r17, 1;
	setp.ge.u32 	%p2, %r3, %r6;
	@%p2 bra 	$L__BB2_3;
	shl.b32 	%r11, %r6, 2;
	add.s32 	%r12, %r4, %r11;
	ld.shared.u32 	%r13, [%r12];
	ld.shared.u32 	%r14, [%r4];
	add.s32 	%r15, %r14, %r13;
	st.shared.u32 	[%r4], %r15;
$L__BB2_3:
	bar.sync 	0;
	setp.gt.u32 	%p3, %r17, 3;
	mov.u32 	%r17, %r6;
	@%p3 bra 	$L__BB2_1;
$L__BB2_4:
	setp.ne.s32 	%p4, %r3, 0;
	@%p4 bra 	$L__BB2_6;
	ld.shared.u32 	%r16, [_ZZ35sumReduction_with_no_bank_conflictsPiS_E11partial_sum];
	cvta.to.global.u64 	%rd6, %rd1;
	mul.wide.u32 	%rd7, %r2, 4;
	add.s64 	%rd8, %rd6, %rd7;
	st.global.u32 	[%rd8], %r16;
$L__BB2_6:
	ret;

}
	// .globl	_Z32sumReduction_half_num_of_threadsPiS_
.visible .entry _Z32sumReduction_half_num_of_threadsPiS_(
	.param .u64 .ptr .align 1 _Z32sumReduction_half_num_of_threadsPiS__param_0,
	.param .u64 .ptr .align 1 _Z32sumReduction_half_num_of_threadsPiS__param_1
)
{
	.reg .pred 	%p<5>;
	.reg .b32 	%r<23>;
	.reg .b64 	%rd<11>;
	// demoted variable
	.shared .align 4 .b8 _ZZ32sumReduction_half_num_of_threadsPiS_E11partial_sum[1024];
	ld.param.u64 	%rd2, [_Z32sumReduction_half_num_of_threadsPiS__param_0];
	ld.param.u64 	%rd1, [_Z32sumReduction_half_num_of_threadsPiS__param_1];
	cvta.to.global.u64 	%rd3, %rd2;
	mov.u32 	%r22, %ntid.x;
	mov.u32 	%r2, %ctaid.x;
	mul.lo.s32 	%r7, %r22, %r2;
	shl.b32 	%r8, %r7, 1;
	mov.u32 	%r3, %tid.x;
	add.s32 	%r9, %r8, %r3;
	mul.wide.s32 	%rd4, %r9, 4;
	add.s64 	%rd5, %rd3, %rd4;
	ld.global.u32 	%r10, [%rd5];
	add.s32 	%r11, %r9, %r22;
	mul.wide.u32 	%rd6, %r11, 4;
	add.s64 	%rd7, %rd3, %rd6;
	ld.global.u32 	%r12, [%rd7];
	add.s32 	%r13, %r12, %r10;
	shl.b32 	%r14, %r3, 2;
	mov.u32 	%r15, _ZZ32sumReduction_half_num_of_threadsPiS_E11partial_sum;
	add.s32 	%r4, %r15, %r14;
	st.shared.u32 	[%r4], %r13;
	bar.sync 	0;
	setp.lt.u32 	%p1, %r22, 2;
	@%p1 bra 	$L__BB3_4;
$L__BB3_1:
	shr.u32 	%r6, %r22, 1;
	setp.ge.u32 	%p2, %r3, %r6;
	@%p2 bra 	$L__BB3_3;
	shl.b32 	%r16, %r6, 2;
	add.s32 	%r17, %r4, %r16;
	ld.shared.u32 	%r18, [%r17];
	ld.shared.u32 	%r19, [%r4];
	add.s32 	%r20, %r19, %r18;
	st.shared.u32 	[%r4], %r20;
$L__BB3_3:
	bar.sync 	0;
	setp.gt.u32 	%p3, %r22, 3;
	mov.u32 	%r22, %r6;
	@%p3 bra 	$L__BB3_1;
$L__BB3_4:
	setp.ne.s32 	%p4, %r3, 0;
	@%p4 bra 	$L__BB3_6;
	ld.shared.u32 	%r21, [_ZZ32sumReduction_half_num_of_threadsPiS_E11partial_sum];
	cvta.to.global.u64 	%rd8, %rd1;
	mul.wide.u32 	%rd9, %r2, 4;
	add.s64 	%rd10, %rd8, %rd9;
	st.global.u32 	[%rd10], %r21;
$L__BB3_6:
	ret;

}
	// .globl	_Z47sumReduction_half_num_of_threads_warp_unrollingPiS_
.visible .entry _Z47sumReduction_half_num_of_threads_warp_unrollingPiS_(
	.param .u64 .ptr .align 1 _Z47sumReduction_half_num_of_threads_warp_unrollingPiS__param_0,
	.param .u64 .ptr .align 1 _Z47sumReduction_half_num_of_threads_warp_unrollingPiS__param_1
)
{
	.reg .pred 	%p<6>;
	.reg .b32 	%r<41>;
	.reg .b64 	%rd<11>;
	// demoted variable
	.shared .align 4 .b8 _ZZ47sumReduction_half_num_of_threads_warp_unrollingPiS_E11partial_sum[1024];
	ld.param.u64 	%rd2, [_Z47sumReduction_half_num_of_threads_warp_unrollingPiS__param_0];
	ld.param.u64 	%rd1, [_Z47sumReduction_half_num_of_threads_warp_unrollingPiS__param_1];
	cvta.to.global.u64 	%rd3, %rd2;
	mov.u32 	%r40, %ntid.x;
	mov.u32 	%r2, %ctaid.x;
	mul.lo.s32 	%r7, %r40, %r2;
	shl.b32 	%r8, %r7, 1;
	mov.u32 	%r3, %tid.x;
	add.s32 	%r9, %r8, %r3;
	mul.wide.s32 	%rd4, %r9, 4;
	add.s64 	%rd5, %rd3, %rd4;
	ld.global.u32 	%r10, [%rd5];
	add.s32 	%r11, %r9, %r40;
	mul.wide.u32 	%rd6, %r11, 4;
	add.s64 	%rd7, %rd3, %rd6;
	ld.global.u32 	%r12, [%rd7];
	add.s32 	%r13, %r12, %r10;
	shl.b32 	%r14, %r3, 2;
	mov.u32 	%r15, _ZZ47sumReduction_half_num_of_threads_warp_unrollingPiS_E11partial_sum;
	add.s32 	%r4, %r15, %r14;
	st.shared.u32 	[%r4], %r13;
	bar.sync 	0;
	setp.lt.u32 	%p1, %r40, 66;
	@%p1 bra 	$L__BB4_4;
$L__BB4_1:
	shr.u32 	%r6, %r40, 1;
	setp.ge.u32 	%p2, %r3, %r6;
	@%p2 bra 	$L__BB4_3;
	shl.b32 	%r16, %r6, 2;
	add.s32 	%r17, %r4, %r16;
	ld.shared.u32 	%r18, [%r17];
	ld.shared.u32 	%r19, [%r4];
	add.s32 	%r20, %r19, %r18;
	st.shared.u32 	[%r4], %r20;
$L__BB4_3:
	bar.sync 	0;
	setp.gt.u32 	%p3, %r40, 131;
	mov.u32 	%r40, %r6;
	@%p3 bra 	$L__BB4_1;
$L__BB4_4:
	setp.gt.u32 	%p4, %r3, 31;
	@%p4 bra 	$L__BB4_7;
	ld.volatile.shared.u32 	%r21, [%r4+128];
	ld.volatile.shared.u32 	%r22, [%r4];
	add.s32 	%r23, %r22, %r21;
	st.volatile.shared.u32 	[%r4], %r23;
	ld.volatile.shared.u32 	%r24, [%r4+64];
	ld.volatile.shared.u32 	%r25, [%r4];
	add.s32 	%r26, %r25, %r24;
	st.volatile.shared.u32 	[%r4], %r26;
	ld.volatile.shared.u32 	%r27, [%r4+32];
	ld.volatile.shared.u32 	%r28, [%r4];
	add.s32 	%r29, %r28, %r27;
	st.volatile.shared.u32 	[%r4], %r29;
	ld.volatile.shared.u32 	%r30, [%r4+16];
	ld.volatile.shared.u32 	%r31, [%r4];
	add.s32 	%r32, %r31, %r30;
	st.volatile.shared.u32 	[%r4], %r32;
	ld.volatile.shared.u32 	%r33, [%r4+8];
	ld.volatile.shared.u32 	%r34, [%r4];
	add.s32 	%r35, %r34, %r33;
	st.volatile.shared.u32 	[%r4], %r35;
	ld.volatile.shared.u32 	%r36, [%r4+4];
	ld.volatile.shared.u32 	%r37, [%r4];
	add.s32 	%r38, %r37, %r36;
	st.volatile.shared.u32 	[%r4], %r38;
	setp.ne.s32 	%p5, %r3, 0;
	@%p5 bra 	$L__BB4_7;
	ld.shared.u32 	%r39, [_ZZ47sumReduction_half_num_of_threads_warp_unrollingPiS_E11partial_sum];
	cvta.to.global.u64 	%rd8, %rd1;
	mul.wide.u32 	%rd9, %r2, 4;
	add.s64 	%rd10, %rd8, %rd9;
	st.global.u32 	[%rd10], %r39;
$L__BB4_7:
	ret;

}
	// .globl	_Z27sumReduction_load_balancingPiS_i
.visible .entry _Z27sumReduction_load_balancingPiS_i(
	.param .u64 .ptr .align 1 _Z27sumReduction_load_balancingPiS_i_param_0,
	.param .u64 .ptr .align 1 _Z27sumReduction_load_balancingPiS_i_param_1,
	.param .u32 _Z27sumReduction_load_balancingPiS_i_param_2
)
{
	.reg .pred 	%p<12>;
	.reg .b32 	%r<90>;
	.reg .b64 	%rd<15>;
	// demoted variable
	.shared .align 4 .b8 _ZZ27sumReduction_load_balancingPiS_iE11partial_sum[1024];
	ld.param.u64 	%rd3, [_Z27sumReduction_load_balancingPiS_i_param_0];
	ld.param.u64 	%rd2, [_Z27sumReduction_load_balancingPiS_i_param_1];
	ld.param.u32 	%r31, [_Z27sumReduction_load_balancingPiS_i_param_2];
	cvta.to.global.u64 	%rd1, %rd3;
	mov.u32 	%r89, %ntid.x;
	shl.b32 	%r32, %r89, 1;
	mov.u32 	%r2, %ctaid.x;
	mov.u32 	%r3, %tid.x;
	mad.lo.s32 	%r84, %r32, %r2, %r3;
	mov.u32 	%r5, %nctaid.x;
	mul.lo.s32 	%r6, %r32, %r5;
	shl.b32 	%r33, %r3, 2;
	mov.u32 	%r34, _ZZ27sumReduction_load_balancingPiS_iE11partial_sum;
	add.s32 	%r7, %r34, %r33;
	mov.b32 	%r35, 0;
	st.shared.u32 	[%r7], %r35;
	setp.ge.s32 	%p1, %r84, %r31;
	@%p1 bra 	$L__BB5_10;
	add.s32 	%r37, %r84, %r6;
	max.s32 	%r38, %r31, %r37;
	sub.s32 	%r39, %r38, %r37;
	setp.ne.s32 	%p2, %r39, 0;
	selp.u32 	%r40, 1, 0, %p2;
	selp.s32 	%r41, -1, 0, %p2;
	add.s32 	%r42, %r39, %r41;
	div.u32 	%r43, %r42, %r6;
	add.s32 	%r8, %r43, %r40;
	and.b32  	%r44, %r8, 3;
	setp.eq.s32 	%p3, %r44, 3;
	@%p3 bra 	$L__BB5_5;
	shl.b32 	%r45, %r2, 1;
	shl.b32 	%r46, %r5, 1;
	sub.s32 	%r47, %r45, %r46;
	or.b32  	%r48, %r47, 1;
	mad.lo.s32 	%r83, %r89, %r48, %r3;
	mad.lo.s32 	%r82, %r89, %r47, %r3;
	add.s32 	%r49, %r8, 1;
	and.b32  	%r50, %r49, 3;
	neg.s32 	%r81, %r50;
$L__BB5_3:
	.pragma "nounroll";
	add.s32 	%r84, %r84, %r6;
	add.s32 	%r83, %r83, %r6;
	add.s32 	%r82, %r82, %r6;
	add.s32 	%r81, %r81, 1;
	setp.ne.s32 	%p4, %r81, 0;
	@%p4 bra 	$L__BB5_3;
	mul.wide.s32 	%rd4, %r82, 4;
	add.s64 	%rd5, %rd1, %rd4;
	ld.global.u32 	%r51, [%rd5];
	mul.wide.u32 	%rd6, %r83, 4;
	add.s64 	%rd7, %rd1, %rd6;
	ld.global.u32 	%r52, [%rd7];
	add.s32 	%r88, %r52, %r51;
$L__BB5_5:
	setp.lt.u32 	%p5, %r8, 3;
	@%p5 bra 	$L__BB5_9;
	shl.b32 	%r53, %r6, 1;
	add.s32 	%r23, %r53, %r6;
$L__BB5_7:
	add.s32 	%r25, %r84, %r23;
	add.s32 	%r84, %r25, %r6;
	setp.lt.s32 	%p6, %r84, %r31;
	@%p6 bra 	$L__BB5_7;
	mul.wide.s32 	%rd8, %r25, 4;
	add.s64 	%rd9, %rd1, %rd8;
	ld.global.u32 	%r54, [%rd9];
	add.s32 	%r55, %r25, %r89;
	mul.wide.u32 	%rd10, %r55, 4;
	add.s64 	%rd11, %rd1, %rd10;
	ld.global.u32 	%r56, [%rd11];
	add.s32 	%r88, %r56, %r54;
$L__BB5_9:
	st.shared.u32 	[%r7], %r88;
$L__BB5_10:
	bar.sync 	0;
	setp.lt.u32 	%p7, %r89, 66;
	@%p7 bra 	$L__BB5_14;
$L__BB5_11:
	shr.u32 	%r30, %r89, 1;
	setp.ge.u32 	%p8, %r3, %r30;
	@%p8 bra 	$L__BB5_13;
	shl.b32 	%r57, %r30, 2;
	add.s32 	%r58, %r7, %r57;
	ld.shared.u32 	%r59, [%r58];
	ld.shared.u32 	%r60, [%r7];
	add.s32 	%r61, %r60, %r59;
	st.shared.u32 	[%r7], %r61;
$L__BB5_13:
	bar.sync 	0;
	setp.gt.u32 	%p9, %r89, 131;
	mov.u32 	%r89, %r30;
	@%p9 bra 	$L__BB5_11;
$L__BB5_14:
	setp.gt.u32 	%p10, %r3, 31;
	@%p10 bra 	$L__BB5_17;
	ld.volatile.shared.u32 	%r62, [%r7+128];
	ld.volatile.shared.u32 	%r63, [%r7];
	add.s32 	%r64, %r63, %r62;
	st.volatile.shared.u32 	[%r7], %r64;
	ld.volatile.shared.u32 	%r65, [%r7+64];
	ld.volatile.shared.u32 	%r66, [%r7];
	add.s32 	%r67, %r66, %r65;
	st.volatile.shared.u32 	[%r7], %r67;
	ld.volatile.shared.u32 	%r68, [%r7+32];
	ld.volatile.shared.u32 	%r69, [%r7];
	add.s32 	%r70, %r69, %r68;
	st.volatile.shared.u32 	[%r7], %r70;
	ld.volatile.shared.u32 	%r71, [%r7+16];
	ld.volatile.shared.u32 	%r72, [%r7];
	add.s32 	%r73, %r72, %r71;
	st.volatile.shared.u32 	[%r7], %r73;
	ld.volatile.shared.u32 	%r74, [%r7+8];
	ld.volatile.shared.u32 	%r75, [%r7];
	add.s32 	%r76, %r75, %r74;
	st.volatile.shared.u32 	[%r7], %r76;
	ld.volatile.shared.u32 	%r77, [%r7+4];
	ld.volatile.shared.u32 	%r78, [%r7];
	add.s32 	%r79, %r78, %r77;
	st.volatile.shared.u32 	[%r7], %r79;
	setp.ne.s32 	%p11, %r3, 0;
	@%p11 bra 	$L__BB5_17;
	ld.shared.u32 	%r80, [_ZZ27sumReduction_load_balancingPiS_iE11partial_sum];
	cvta.to.global.u64 	%rd12, %rd2;
	mul.wide.u32 	%rd13, %r2, 4;
	add.s64 	%rd14, %rd12, %rd13;
	st.global.u32 	[%rd14], %r80;
$L__BB5_17:
	ret;

}


// ===== COMPILED SASS (sm_100) =====

	.target	sm_100

	.elftype	@"ET_EXEC"


//--------------------- .note.nv.tkinfo           --------------------------
	.section	.note.nv.tkinfo,"",@"SHT_NOTE"
	.sectionflags	@"SHF_NOTE_NV_TKINFO"
	.tkinfo
        /*0018*/ 	.word	0x00000002
        /*0030*/ 	.string	""
        /*0030*/ 	.string	"ptxas"
        /*0030*/ 	.string	"Cuda compilation tools, release 13.0, V13.0.88"
        /*0030*/ 	.string	"Build cuda_13.0.r13.0/compiler.36424714_0"
        /*0030*/ 	.string	"-arch sm_100 -m 64 "



//--------------------- .note.nv.cuinfo           --------------------------
	.section	.note.nv.cuinfo,"",@"SHT_NOTE"
	.sectionflags	@"SHF_NOTE_NV_CUINFO"
        /*0018*/ 	.short	0x0002
        /*001a*/ 	.short	0x0064
        /*001c*/ 	.short	0x0082
	.zero		2


//--------------------- .nv.info                  --------------------------
	.section	.nv.info,"",@"SHT_CUDA_INFO"
	.align	4


	//----- nvinfo : EIATTR_REGCOUNT
	.align		4
        /*0000*/ 	.byte	0x04, 0x2f
        /*0002*/ 	.short	(.L_1 - .L_0)
	.align		4
.L_0:
        /*0004*/ 	.word	index@(_Z12sumReductionPiS_)
        /*0008*/ 	.word	0x0000000b


	//----- nvinfo : EIATTR_FRAME_SIZE
	.align		4
.L_1:
        /*000c*/ 	.byte	0x04, 0x11
        /*000e*/ 	.short	(.L_3 - .L_2)
	.align		4
.L_2:
        /*0010*/ 	.word	index@(_Z12sumReductionPiS_)
        /*0014*/ 	.word	0x00000000


	//----- nvinfo : EIATTR_REGCOUNT
	.align		4
.L_3:
        /*0018*/ 	.byte	0x04, 0x2f
        /*001a*/ 	.short	(.L_5 - .L_4)
	.align		4
.L_4:
        /*001c*/ 	.word	index@(_Z31sumReduction_with_no_modulo_optPiS_)
        /*0020*/ 	.word	0x0000000a


	//----- nvinfo : EIATTR_FRAME_SIZE
	.align		4
.L_5:
        /*0024*/ 	.byte	0x04, 0x11
        /*0026*/ 	.short	(.L_7 - .L_6)
	.align		4
.L_6:
        /*0028*/ 	.word	index@(_Z31sumReduction_with_no_modulo_optPiS_)
        /*002c*/ 	.word	0x00000000


	//----- nvinfo : EIATTR_REGCOUNT
	.align		4
.L_7:
        /*0030*/ 	.byte	0x04, 0x2f
        /*0032*/ 	.short	(.L_9 - .L_8)
	.align		4
.L_8:
        /*0034*/ 	.word	index@(_Z35sumReduction_with_no_bank_conflictsPiS_)
        /*0038*/ 	.word	0x0000000b


	//----- nvinfo : EIATTR_FRAME_SIZE
	.align		4
.L_9:
        /*003c*/ 	.byte	0x04, 0x11
        /*003e*/ 	.short	(.L_11 - .L_10)
	.align		4
.L_10:
        /*0040*/ 	.word	index@(_Z35sumReduction_with_no_bank_conflictsPiS_)
        /*0044*/ 	.word	0x00000000


	//----- nvinfo : EIATTR_REGCOUNT
	.align		4
.L_11:
        /*0048*/ 	.byte	0x04, 0x2f
        /*004a*/ 	.short	(.L_13 - .L_12)
	.align		4
.L_12:
        /*004c*/ 	.word	index@(_Z32sumReduction_half_num_of_threadsPiS_)
        /*0050*/ 	.word	0x0000000e


	//----- nvinfo : EIATTR_FRAME_SIZE
	.align		4
.L_13:
        /*0054*/ 	.byte	0x04, 0x11
        /*0056*/ 	.short	(.L_15 - .L_14)
	.align		4
.L_14:
        /*0058*/ 	.word	index@(_Z32sumReduction_half_num_of_threadsPiS_)
        /*005c*/ 	.word	0x00000000


	//----- nvinfo : EIATTR_REGCOUNT
	.align		4
.L_15:
        /*0060*/ 	.byte	0x04, 0x2f
        /*0062*/ 	.short	(.L_17 - .L_16)
	.align		4
.L_16:
        /*0064*/ 	.word	index@(_Z47sumReduction_half_num_of_threads_warp_unrollingPiS_)
        /*0068*/ 	.word	0x0000000d


	//----- nvinfo : EIATTR_FRAME_SIZE
	.align		4
.L_17:
        /*006c*/ 	.byte	0x04, 0x11
        /*006e*/ 	.short	(.L_19 - .L_18)
	.align		4
.L_18:
        /*0070*/ 	.word	index@(_Z47sumReduction_half_num_of_threads_warp_unrollingPiS_)
        /*0074*/ 	.word	0x00000000


	//----- nvinfo : EIATTR_REGCOUNT
	.align		4
.L_19:
        /*0078*/ 	.byte	0x04, 0x2f
        /*007a*/ 	.short	(.L_21 - .L_20)
	.align		4
.L_20:
        /*007c*/ 	.word	index@(_Z27sumReduction_load_balancingPiS_i)
        /*0080*/ 	.word	0x00000011


	//----- nvinfo : EIATTR_FRAME_SIZE
	.align		4
.L_21:
        /*0084*/ 	.byte	0x04, 0x11
        /*0086*/ 	.short	(.L_23 - .L_22)
	.align		4
.L_22:
        /*0088*/ 	.word	index@(_Z27sumReduction_load_balancingPiS_i)
        /*008c*/ 	.word	0x00000000


	//----- nvinfo : EIATTR_MIN_STACK_SIZE
	.align		4
.L_23:
        /*0090*/ 	.byte	0x04, 0x12
        /*0092*/ 	.short	(.L_25 - .L_24)
	.align		4
.L_24:
        /*0094*/ 	.word	index@(_Z27sumReduction_load_balancingPiS_i)
        /*0098*/ 	.word	0x00000000


	//----- nvinfo : EIATTR_MIN_STACK_SIZE
	.align		4
.L_25:
        /*009c*/ 	.byte	0x04, 0x12
        /*009e*/ 	.short	(.L_27 - .L_26)
	.align		4
.L_26:
        /*00a0*/ 	.word	index@(_Z47sumReduction_half_num_of_threads_warp_unrollingPiS_)
        /*00a4*/ 	.word	0x00000000


	//----- nvinfo : EIATTR_MIN_STACK_SIZE
	.align		4
.L_27:
        /*00a8*/ 	.byte	0x04, 0x12
        /*00aa*/ 	.short	(.L_29 - .L_28)
	.align		4
.L_28:
        /*00ac*/ 	.word	index@(_Z32sumReduction_half_num_of_threadsPiS_)
        /*00b0*/ 	.word	0x00000000


	//----- nvinfo : EIATTR_MIN_STACK_SIZE
	.align		4
.L_29:
        /*00b4*/ 	.byte	0x04, 0x12
        /*00b6*/ 	.short	(.L_31 - .L_30)
	.align		4
.L_30:
        /*00b8*/ 	.word	index@(_Z35sumReduction_with_no_bank_conflictsPiS_)
        /*00bc*/ 	.word	0x00000000


	//----- nvinfo : EIATTR_MIN_STACK_SIZE
	.align		4
.L_31:
        /*00c0*/ 	.byte	0x04, 0x12
        /*00c2*/ 	.short	(.L_33 - .L_32)
	.align		4
.L_32:
        /*00c4*/ 	.word	index@(_Z31sumReduction_with_no_modulo_optPiS_)
        /*00c8*/ 	.word	0x00000000


	//----- nvinfo : EIATTR_MIN_STACK_SIZE
	.align		4
.L_33:
        /*00cc*/ 	.byte	0x04, 0x12
        /*00ce*/ 	.short	(.L_35 - .L_34)
	.align		4
.L_34:
        /*00d0*/ 	.word	index@(_Z12sumReductionPiS_)
        /*00d4*/ 	.word	0x00000000
.L_35:


//--------------------- .nv.compat                --------------------------
	.section	.nv.compat,"",@"SHT_CUDA_COMPAT_INFO"
	.align	4
        /*0000*/ 	.byte	0x02, 0x09, 0x00, 0x00, 0x02, 0x02, 0x01, 0x00, 0x02, 0x05, 0x05, 0x00, 0x03, 0x07, 0x01, 0x01
        /*0010*/ 	.byte	0x02, 0x03, 0x00, 0x00, 0x02, 0x06, 0x01, 0x00, 0x04, 0x0b, 0x08, 0x00, 0x09, 0x00, 0x00, 0x00
        /*0020*/ 	.byte	0x00, 0x00, 0x00, 0x00


//--------------------- .nv.info._Z27sumReduction_load_balancingPiS_i --------------------------
	.section	.nv.info._Z27sumReduction_load_balancingPiS_i,"",@"SHT_CUDA_INFO"
	.sectionflags	@""
	.align	4


	//----- nvinfo : EIATTR_CUDA_API_VERSION
	.align		4
        /*0000*/ 	.byte	0x04, 0x37
        /*0002*/ 	.short	(.L_37 - .L_36)
.L_36:
        /*0004*/ 	.word	0x00000082


	//----- nvinfo : EIATTR_KPARAM_INFO
	.align		4
.L_37:
        /*0008*/ 	.byte	0x04, 0x17
        /*000a*/ 	.short	(.L_39 - .L_38)
.L_38:
        /*000c*/ 	.word	0x00000000
        /*0010*/ 	.short	0x0002
        /*0012*/ 	.short	0x0010
        /*0014*/ 	.byte	0x00, 0xf0, 0x11, 0x00


	//----- nvinfo : EIATTR_KPARAM_INFO
	.align		4
.L_39:
        /*0018*/ 	.byte	0x04, 0x17
        /*001a*/ 	.short	(.L_41 - .L_40)
.L_40:
        /*001c*/ 	.word	0x00000000
        /*0020*/ 	.short	0x0001
        /*0022*/ 	.short	0x0008
        /*0024*/ 	.byte	0x00, 0xf5, 0x21, 0x00


	//----- nvinfo : EIATTR_KPARAM_INFO
	.align		4
.L_41:
        /*0028*/ 	.byte	0x04, 0x17
        /*002a*/ 	.short	(.L_43 - .L_42)
.L_42:
        /*002c*/ 	.word	0x00000000
        /*0030*/ 	.short	0x0000
        /*0032*/ 	.short	0x0000
        /*0034*/ 	.byte	0x00, 0xf5, 0x21, 0x00


	//----- nvinfo : EIATTR_SPARSE_MMA_MASK
	.align		4
.L_43:
        /*0038*/ 	.byte	0x03, 0x50
        /*003a*/ 	.short	0x0000


	//----- nvinfo : EIATTR_MAXREG_COUNT
	.align		4
        /*003c*/ 	.byte	0x03, 0x1b
        /*003e*/ 	.short	0x00ff


	//----- nvinfo : EIATTR_NUM_BARRIERS
	.align		4
        /*0040*/ 	.byte	0x02, 0x4c
        /*0042*/ 	.byte	0x01
	.zero		1


	//----- nvinfo : EIATTR_MERCURY_ISA_VERSION
	.align		4
        /*0044*/ 	.byte	0x03, 0x5f
        /*0046*/ 	.short	0x0101


	//----- nvinfo : EIATTR_VRC_CTA_INIT_COUNT
	.align		4
        /*0048*/ 	.byte	0x02, 0x4a
	.zero		1
	.zero		1


	//----- nvinfo : EIATTR_EXIT_INSTR_OFFSETS
	.align		4
        /*004c*/ 	.byte	0x04, 0x1c
        /*004e*/ 	.short	(.L_45 - .L_44)


	//   ....[0]....
.L_44:
        /*0050*/ 	.word	0x000006b0


	//   ....[1]....
        /*0054*/ 	.word	0x00000850


	//   ....[2]....
        /*0058*/ 	.word	0x000008d0


	//----- nvinfo : EIATTR_CRS_STACK_SIZE
	.align		4
.L_45:
        /*005c*/ 	.byte	0x04, 0x1e
        /*005e*/ 	.short	(.L_47 - .L_46)
.L_46:
        /*0060*/ 	.word	0x00000000


	//----- nvinfo : EIATTR_CBANK_PARAM_SIZE
	.align		4
.L_47:
        /*0064*/ 	.byte	0x03, 0x19
        /*0066*/ 	.short	0x0014


	//----- nvinfo : EIATTR_PARAM_CBANK
	.align		4
        /*0068*/ 	.byte	0x04, 0x0a
        /*006a*/ 	.short	(.L_49 - .L_48)
	.align		4
.L_48:
        /*006c*/ 	.word	index@(.nv.constant0._Z27sumReduction_load_balancingPiS_i)
        /*0070*/ 	.short	0x0380
        /*0072*/ 	.short	0x0014


	//----- nvinfo : EIATTR_SW_WAR
	.align		4
.L_49:
        /*0074*/ 	.byte	0x04, 0x36
        /*0076*/ 	.short	(.L_51 - .L_50)
.L_50:
        /*0078*/ 	.word	0x00000008
.L_51:


//--------------------- .nv.info._Z47sumReduction_half_num_of_threads_warp_unrollingPiS_ --------------------------
	.section	.nv.info._Z47sumReduction_half_num_of_threads_warp_unrollingPiS_,"",@"SHT_CUDA_INFO"
	.sectionflags	@""
	.align	4


	//----- nvinfo : EIATTR_CUDA_API_VERSION
	.align		4
        /*0000*/ 	.byte	0x04, 0x37
        /*0002*/ 	.short	(.L_53 - .L_52)
.L_52:
        /*0004*/ 	.word	0x00000082


	//----- nvinfo : EIATTR_KPARAM_INFO
	.align		4
.L_53:
        /*0008*/ 	.byte	0x04, 0x17
        /*000a*/ 	.short	(.L_55 - .L_54)
.L_54:
        /*000c*/ 	.word	0x00000000
        /*0010*/ 	.short	0x0001
        /*0012*/ 	.short	0x0008
        /*0014*/ 	.byte	0x00, 0xf5, 0x21, 0x00


	//----- nvinfo : EIATTR_KPARAM_INFO
	.align		4
.L_55:
        /*0018*/ 	.byte	0x04, 0x17
        /*001a*/ 	.short	(.L_57 - .L_56)
.L_56:
        /*001c*/ 	.word	0x00000000
        /*0020*/ 	.short	0x0000
        /*0022*/ 	.short	0x0000
        /*0024*/ 	.byte	0x00, 0xf5, 0x21, 0x00


	//----- nvinfo : EIATTR_SPARSE_MMA_MASK
	.align		4
.L_57:
        /*0028*/ 	.byte	0x03, 0x50
        /*002a*/ 	.short	0x0000


	//----- nvinfo : EIATTR_MAXREG_COUNT
	.align		4
        /*002c*/ 	.byte	0x03, 0x1b
        /*002e*/ 	.short	0x00ff


	//----- nvinfo : EIATTR_NUM_BARRIERS
	.align		4
        /*0030*/ 	.byte	0x02, 0x4c
        /*0032*/ 	.byte	0x01
	.zero		1


	//----- nvinfo : EIATTR_MERCURY_ISA_VERSION
	.align		4
        /*0034*/ 	.byte	0x03, 0x5f
        /*0036*/ 	.short	0x0101


	//----- nvinfo : EIATTR_VRC_CTA_INIT_COUNT
	.align		4
        /*0038*/ 	.byte	0x02, 0x4a
	.zero		1
	.zero		1


	//----- nvinfo : EIATTR_EXIT_INSTR_OFFSETS
	.align		4
        /*003c*/ 	.byte	0x04, 0x1c
        /*003e*/ 	.short	(.L_59 - .L_58)


	//   ....[0]....
.L_58:
        /*0040*/ 	.word	0x00000230


	//   ....[1]....
        /*0044*/ 	.word	0x000003d0


	//   ....[2]....
        /*0048*/ 	.word	0x00000450


	//----- nvinfo : EIATTR_CBANK_PARAM_SIZE
	.align		4
.L_59:
        /*004c*/ 	.byte	0x03, 0x19
        /*004e*/ 	.short	0x0010


	//----- nvinfo : EIATTR_PARAM_CBANK
	.align		4
        /*0050*/ 	.byte	0x04, 0x0a
        /*0052*/ 	.short	(.L_61 - .L_60)
	.align		4
.L_60:
        /*0054*/ 	.word	index@(.nv.constant0._Z47sumReduction_half_num_of_threads_warp_unrollingPiS_)
        /*0058*/ 	.short	0x0380
        /*005a*/ 	.short	0x0010


	//----- nvinfo : EIATTR_SW_WAR
	.align		4
.L_61:
        /*005c*/ 	.byte	0x04, 0x36
        /*005e*/ 	.short	(.L_63 - .L_62)
.L_62:
        /*0060*/ 	.word	0x00000008
.L_63:


//--------------------- .nv.info._Z32sumReduction_half_num_of_threadsPiS_ --------------------------
	.section	.nv.info._Z32sumReduction_half_num_of_threadsPiS_,"",@"SHT_CUDA_INFO"
	.sectionflags	@""
	.align	4


	//----- nvinfo : EIATTR_CUDA_API_VERSION
	.align		4
        /*0000*/ 	.byte	0x04, 0x37
        /*0002*/ 	.short	(.L_65 - .L_64)
.L_64:
        /*0004*/ 	.word	0x00000082


	//----- nvinfo : EIATTR_KPARAM_INFO
	.align		4
.L_65:
        /*0008*/ 	.byte	0x04, 0x17
        /*000a*/ 	.short	(.L_67 - .L_66)
.L_66:
        /*000c*/ 	.word	0x00000000
        /*0010*/ 	.short	0x0001
        /*0012*/ 	.short	0x0008
        /*0014*/ 	.byte	0x00, 0xf5, 0x21, 0x00


	//----- nvinfo : EIATTR_KPARAM_INFO
	.align		4
.L_67:
        /*0018*/ 	.byte	0x04, 0x17
        /*001a*/ 	.short	(.L_69 - .L_68)
.L_68:
        /*001c*/ 	.word	0x00000000
        /*0020*/ 	.short	0x0000
        /*0022*/ 	.short	0x0000
        /*0024*/ 	.byte	0x00, 0xf5, 0x21, 0x00


	//----- nvinfo : EIATTR_SPARSE_MMA_MASK
	.align		4
.L_69:
        /*0028*/ 	.byte	0x03, 0x50
        /*002a*/ 	.short	0x0000


	//----- nvinfo : EIATTR_MAXREG_COUNT
	.align		4
        /*002c*/ 	.byte	0x03, 0x1b
        /*002e*/ 	.short	0x00ff


	//----- nvinfo : EIATTR_NUM_BARRIERS
	.align		4
        /*0030*/ 	.byte	0x02, 0x4c
        /*0032*/ 	.byte	0x01
	.zero		1


	//----- nvinfo : EIATTR_MERCURY_ISA_VERSION
	.align		4
        /*0034*/ 	.byte	0x03, 0x5f
        /*0036*/ 	.short	0x0101


	//----- nvinfo : EIATTR_VRC_CTA_INIT_COUNT
	.align		4
        /*0038*/ 	.byte	0x02, 0x4a
	.zero		1
	.zero		1


	//----- nvinfo : EIATTR_EXIT_INSTR_OFFSETS
	.align		4
        /*003c*/ 	.byte	0x04, 0x1c
        /*003e*/ 	.short	(.L_71 - .L_70)


	//   ....[0]....
.L_70:
        /*0040*/ 	.word	0x00000230


	//   ....[1]....
        /*0044*/ 	.word	0x000002b0


	//----- nvinfo : EIATTR_CBANK_PARAM_SIZE
	.align		4
.L_71:
        /*0048*/ 	.byte	0x03, 0x19
        /*004a*/ 	.short	0x0010


	//----- nvinfo : EIATTR_PARAM_CBANK
	.align		4
        /*004c*/ 	.byte	0x04, 0x0a
        /*004e*/ 	.short	(.L_73 - .L_72)
	.align		4
.L_72:
        /*0050*/ 	.word	index@(.nv.constant0._Z32sumReduction_half_num_of_threadsPiS_)
        /*0054*/ 	.short	0x0380
        /*0056*/ 	.short	0x0010


	//----- nvinfo : EIATTR_SW_WAR
	.align		4
.L_73:
        /*0058*/ 	.byte	0x04, 0x36
        /*005a*/ 	.short	(.L_75 - .L_74)
.L_74:
        /*005c*/ 	.word	0x00000008
.L_75:


//--------------------- .nv.info._Z35sumReduction_with_no_bank_conflictsPiS_ --------------------------
	.section	.nv.info._Z35sumReduction_with_no_bank_conflictsPiS_,"",@"SHT_CUDA_INFO"
	.sectionflags	@""
	.align	4


	//----- nvinfo : EIATTR_CUDA_API_VERSION
	.align		4
        /*0000*/ 	.byte	0x04, 0x37
        /*0002*/ 	.short	(.L_77 - .L_76)
.L_76:
        /*0004*/ 	.word	0x00000082


	//----- nvinfo : EIATTR_KPARAM_INFO
	.align		4
.L_77:
        /*0008*/ 	.byte	0x04, 0x17
        /*000a*/ 	.short	(.L_79 - .L_78)
.L_78:
        /*000c*/ 	.word	0x00000000
        /*0010*/ 	.short	0x0001
        /*0012*/ 	.short	0x0008
        /*0014*/ 	.byte	0x00, 0xf5, 0x21, 0x00


	//----- nvinfo : EIATTR_KPARAM_INFO
	.align		4
.L_79:
        /*0018*/ 	.byte	0x04, 0x17
        /*001a*/ 	.short	(.L_81 - .L_80)
.L_80:
        /*001c*/ 	.word	0x00000000
        /*0020*/ 	.short	0x0000
        /*0022*/ 	.short	0x0000
        /*0024*/ 	.byte	0x00, 0xf5, 0x21, 0x00


	//----- nvinfo : EIATTR_SPARSE_MMA_MASK
	.align		4
.L_81:
        /*0028*/ 	.byte	0x03, 0x50
        /*002a*/ 	.short	0x0000


	//----- nvinfo : EIATTR_MAXREG_COUNT
	.align		4
        /*002c*/ 	.byte	0x03, 0x1b
        /*002e*/ 	.short	0x00ff


	//----- nvinfo : EIATTR_NUM_BARRIERS
	.align		4
        /*0030*/ 	.byte	0x02, 0x4c
        /*0032*/ 	.byte	0x01
	.zero		1


	//----- nvinfo : EIATTR_MERCURY_ISA_VERSION
	.align		4
        /*0034*/ 	.byte	0x03, 0x5f
        /*0036*/ 	.short	0x0101


	//----- nvinfo : EIATTR_VRC_CTA_INIT_COUNT
	.align		4
        /*0038*/ 	.byte	0x02, 0x4a
	.zero		1
	.zero		1


	//----- nvinfo : EIATTR_EXIT_INSTR_OFFSETS
	.align		4
        /*003c*/ 	.byte	0x04, 0x1c
        /*003e*/ 	.short	(.L_83 - .L_82)


	//   ....[0]....
.L_82:
        /*0040*/ 	.word	0x000001e0


	//   ....[1]....
        /*0044*/ 	.word	0x00000260


	//----- nvinfo : EIATTR_CBANK_PARAM_SIZE
	.align		4
.L_83:
        /*0048*/ 	.byte	0x03, 0x19
        /*004a*/ 	.short	0x0010


	//----- nvinfo : EIATTR_PARAM_CBANK
	.align		4
        /*004c*/ 	.byte	0x04, 0x0a
        /*004e*/ 	.short	(.L_85 - .L_84)
	.align		4
.L_84:
        /*0050*/ 	.word	index@(.nv.constant0._Z35sumReduction_with_no_bank_conflictsPiS_)
        /*0054*/ 	.short	0x0380
        /*0056*/ 	.short	0x0010


	//----- nvinfo : EIATTR_SW_WAR
	.align		4
.L_85:
        /*0058*/ 	.byte	0x04, 0x36
        /*005a*/ 	.short	(.L_87 - .L_86)
.L_86:
        /*005c*/ 	.word	0x00000008
.L_87:


//--------------------- .nv.info._Z31sumReduction_with_no_modulo_optPiS_ --------------------------
	.section	.nv.info._Z31sumReduction_with_no_modulo_optPiS_,"",@"SHT_CUDA_INFO"
	.sectionflags	@""
	.align	4


	//----- nvinfo : EIATTR_CUDA_API_VERSION
	.align		4
        /*0000*/ 	.byte	0x04, 0x37
        /*0002*/ 	.short	(.L_89 - .L_88)
.L_88:
        /*0004*/ 	.word	0x00000082


	//----- nvinfo : EIATTR_KPARAM_INFO
	.align		4
.L_89:
        /*0008*/ 	.byte	0x04, 0x17
        /*000a*/ 	.short	(.L_91 - .L_90)
.L_90:
        /*000c*/ 	.word	0x00000000
        /*0010*/ 	.short	0x0001
        /*0012*/ 	.short	0x0008
        /*0014*/ 	.byte	0x00, 0xf5, 0x21, 0x00


	//----- nvinfo : EIATTR_KPARAM_INFO
	.align		4
.L_91:
        /*0018*/ 	.byte	0x04, 0x17
        /*001a*/ 	.short	(.L_93 - .L_92)
.L_92:
        /*001c*/ 	.word	0x00000000
        /*0020*/ 	.short	0x0000
        /*0022*/ 	.short	0x0000
        /*0024*/ 	.byte	0x00, 0xf5, 0x21, 0x00


	//----- nvinfo : EIATTR_SPARSE_MMA_MASK
	.align		4
.L_93:
        /*0028*/ 	.byte	0x03, 0x50
        /*002a*/ 	.short	0x0000


	//----- nvinfo : EIATTR_MAXREG_COUNT
	.align		4
        /*002c*/ 	.byte	0x03, 0x1b
        /*002e*/ 	.short	0x00ff


	//----- nvinfo : EIATTR_NUM_BARRIERS
	.align		4
        /*0030*/ 	.byte	0x02, 0x4c
        /*0032*/ 	.byte	0x01
	.zero		1


	//----- nvinfo : EIATTR_MERCURY_ISA_VERSION
	.align		4
        /*0034*/ 	.byte	0x03, 0x5f
        /*0036*/ 	.short	0x0101


	//----- nvinfo : EIATTR_VRC_CTA_INIT_COUNT
	.align		4
        /*0038*/ 	.byte	0x02, 0x4a
	.zero		1
	.zero		1


	//----- nvinfo : EIATTR_EXIT_INSTR_OFFSETS
	.align		4
        /*003c*/ 	.byte	0x04, 0x1c
        /*003e*/ 	.short	(.L_95 - .L_94)


	//   ....[0]....
.L_94:
        /*0040*/ 	.word	0x00000210


	//   ....[1]....
        /*0044*/ 	.word	0x00000290


	//----- nvinfo : EIATTR_CBANK_PARAM_SIZE
	.align		4
.L_95:
        /*0048*/ 	.byte	0x03, 0x19
        /*004a*/ 	.short	0x0010


	//----- nvinfo : EIATTR_PARAM_CBANK
	.align		4
        /*004c*/ 	.byte	0x04, 0x0a
        /*004e*/ 	.short	(.L_97 - .L_96)
	.align		4
.L_96:
        /*0050*/ 	.word	index@(.nv.constant0._Z31sumReduction_with_no_modulo_optPiS_)
        /*0054*/ 	.short	0x0380
        /*0056*/ 	.short	0x0010


	//----- nvinfo : EIATTR_SW_WAR
	.align		4
.L_97:
        /*0058*/ 	.byte	0x04, 0x36
        /*005a*/ 	.short	(.L_99 - .L_98)
.L_98:
        /*005c*/ 	.word	0x00000008
.L_99:


//--------------------- .nv.info._Z12sumReductionPiS_ --------------------------
	.section	.nv.info._Z12sumReductionPiS_,"",@"SHT_CUDA_INFO"
	.sectionflags	@""
	.align	4


	//----- nvinfo : EIATTR_CUDA_API_VERSION
	.align		4
        /*0000*/ 	.byte	0x04, 0x37
        /*0002*/ 	.short	(.L_101 - .L_100)
.L_100:
        /*0004*/ 	.word	0x00000082


	//----- nvinfo : EIATTR_KPARAM_INFO
	.align		4
.L_101:
        /*0008*/ 	.byte	0x04, 0x17
        /*000a*/ 	.short	(.L_103 - .L_102)
.L_102:
        /*000c*/ 	.word	0x00000000
        /*0010*/ 	.short	0x0001
        /*0012*/ 	.short	0x0008
        /*0014*/ 	.byte	0x00, 0xf5, 0x21, 0x00


	//----- nvinfo : EIATTR_KPARAM_INFO
	.align		4
.L_103:
        /*0018*/ 	.byte	0x04, 0x17
        /*001a*/ 	.short	(.L_105 - .L_104)
.L_104:
        /*001c*/ 	.word	0x00000000
        /*0020*/ 	.short	0x0000
        /*0022*/ 	.short	0x0000
        /*0024*/ 	.byte	0x00, 0xf5, 0x21, 0x00


	//----- nvinfo : EIATTR_SPARSE_MMA_MASK
	.align		4
.L_105:
        /*0028*/ 	.byte	0x03, 0x50
        /*002a*/ 	.short	0x0000


	//----- nvinfo : EIATTR_MAXREG_COUNT
	.align		4
        /*002c*/ 	.byte	0x03, 0x1b
        /*002e*/ 	.short	0x00ff


	//----- nvinfo : EIATTR_NUM_BARRIERS
	.align		4
        /*0030*/ 	.byte	0x02, 0x4c
        /*0032*/ 	.byte	0x01
	.zero		1


	//----- nvinfo : EIATTR_MERCURY_ISA_VERSION
	.align		4
        /*0034*/ 	.byte	0x03, 0x5f
        /*0036*/ 	.short	0x0101


	//----- nvinfo : EIATTR_VRC_CTA_INIT_COUNT
	.align		4
        /*0038*/ 	.byte	0x02, 0x4a
	.zero		1
	.zero		1


	//----- nvinfo : EIATTR_EXIT_INSTR_OFFSETS
	.align		4
        /*003c*/ 	.byte	0x04, 0x1c
        /*003e*/ 	.short	(.L_107 - .L_106)


	//   ....[0]....
.L_106:
        /*0040*/ 	.word	0x000001f0


	//   ....[1]....
        /*0044*/ 	.word	0x00000270


	//----- nvinfo : EIATTR_CBANK_PARAM_SIZE
	.align		4
.L_107:
        /*0048*/ 	.byte	0x03, 0x19
        /*004a*/ 	.short	0x0010


	//----- nvinfo : EIATTR_PARAM_CBANK
	.align		4
        /*004c*/ 	.byte	0x04, 0x0a
        /*004e*/ 	.short	(.L_109 - .L_108)
	.align		4
.L_108:
        /*0050*/ 	.word	index@(.nv.constant0._Z12sumReductionPiS_)
        /*0054*/ 	.short	0x0380
        /*0056*/ 	.short	0x0010


	//----- nvinfo : EIATTR_SW_WAR
	.align		4
.L_109:
        /*0058*/ 	.byte	0x04, 0x36
        /*005a*/ 	.short	(.L_111 - .L_110)
.L_110:
        /*005c*/ 	.word	0x00000008
.L_111:


//--------------------- .nv.callgraph             --------------------------
	.section	.nv.callgraph,"",@"SHT_CUDA_CALLGRAPH"
	.align	4
	.sectionentsize	8
	.align		4
        /*0000*/ 	.word	0x00000000
	.align		4
        /*0004*/ 	.word	0xffffffff
	.align		4
        /*0008*/ 	.word	0x00000000
	.align		4
        /*000c*/ 	.word	0xfffffffe
	.align		4
        /*0010*/ 	.word	0x00000000
	.align		4
        /*0014*/ 	.word	0xfffffffd
	.align		4
        /*0018*/ 	.word	0x00000000
	.align		4
        /*001c*/ 	.word	0xfffffffc


//--------------------- .text._Z27sumReduction_load_balancingPiS_i --------------------------
	.section	.text._Z27sumReduction_load_balancingPiS_i,"ax",@progbits
	.align	128
        .global         _Z27sumReduction_load_balancingPiS_i
        .type           _Z27sumReduction_load_balancingPiS_i,@function
        .size           _Z27sumReduction_load_balancingPiS_i,(.L_x_28 - _Z27sumReduction_load_balancingPiS_i)
        .other          _Z27sumReduction_load_balancingPiS_i,@"STO_CUDA_ENTRY STV_DEFAULT"
_Z27sumReduction_load_balancingPiS_i:
.text._Z27sumReduction_load_balancingPiS_i:
[----:B------:R-:W-:Y:S01]  /*0000*/  LDC R1, c[0x0][0x37c] ;  /* 0x0000df00ff017b82 */ /* 0x000fe20000000800 */
[----:B------:R-:W0:Y:S07]  /*0010*/  S2R R3, SR_TID.X ;  /* 0x0000000000037919 */ /* 0x000e2e0000002100 */
[----:B------:R-:W1:Y:S01]  /*0020*/  S2UR UR5, SR_CgaCtaId ;  /* 0x00000000000579c3 */ /* 0x000e620000008800 */
[----:B------:R-:W2:Y:S01]  /*0030*/  LDCU UR8, c[0x0][0x360] ;  /* 0x00006c00ff0877ac */ /* 0x000ea20008000800 */
[----:B------:R-:W-:Y:S01]  /*0040*/  BSSY.RECONVERGENT B0, `(.L_x_0) ;  /* 0x0000057000007945 */ /* 0x000fe20003800200 */
[----:B------:R-:W3:Y:S01]  /*0050*/  S2R R0, SR_CTAID.X ;  /* 0x0000000000007919 */ /* 0x000ee20000002500 */
[----:B------:R-:W-:Y:S01]  /*0060*/  UMOV UR4, 0x400 ;  /* 0x0000040000047882 */ /* 0x000fe20000000000 */
[----:B------:R-:W4:Y:S03]  /*0070*/  LDCU.64 UR6, c[0x0][0x358] ;  /* 0x00006b00ff0677ac */ /* 0x000f260008000a00 */
[----:B------:R-:W4:Y:S01]  /*0080*/  LDC R12, c[0x0][0x370] ;  /* 0x0000dc00ff0c7b82 */ /* 0x000f220000000800 */
[----:B--2---:R-:W-:Y:S01]  /*0090*/  IMAD.U32 R4, RZ, RZ, UR8 ;  /* 0x00000008ff047e24 */ /* 0x004fe2000f8e00ff */
[----:B-1----:R-:W-:Y:S01]  /*00a0*/  ULEA UR4, UR5, UR4, 0x18 ;  /* 0x0000000405047291 */ /* 0x002fe2000f8ec0ff */
[----:B------:R-:W1:Y:S05]  /*00b0*/  LDCU UR5, c[0x0][0x390] ;  /* 0x00007200ff0577ac */ /* 0x000e6a0008000800 */
[----:B0-----:R-:W-:Y:S01]  /*00c0*/  LEA R2, R3, UR4, 0x2 ;  /* 0x0000000403027c11 */ /* 0x001fe2000f8e10ff */
[----:B------:R-:W-:-:S04]  /*00d0*/  USHF.L.U32 UR4, UR8, 0x1, URZ ;  /* 0x0000000108047899 */ /* 0x000fc800080006ff */
[----:B------:R0:W-:Y:S02]  /*00e0*/  STS [R2], RZ ;  /* 0x000000ff02007388 */ /* 0x0001e40000000800 */
[----:B---3--:R-:W-:-:S05]  /*00f0*/  IMAD R6, R0, UR4, R3 ;  /* 0x0000000400067c24 */ /* 0x008fca000f8e0203 */
[----:B-1----:R-:W-:-:S13]  /*0100*/  ISETP.GE.AND P0, PT, R6, UR5, PT ;  /* 0x0000000506007c0c */ /* 0x002fda000bf06270 */
[----:B0---4-:R-:W-:Y:S05]  /*0110*/  @P0 BRA `(.L_x_1) ;  /* 0x0000000400240947 */ /* 0x011fea0003800000 */
[----:B------:R-:W-:Y:S01]  /*0120*/  IMAD R5, R12, UR4, RZ ;  /* 0x000000040c057c24 */ /* 0x000fe2000f8e02ff */
[----:B------:R-:W-:Y:S03]  /*0130*/  BSSY.RECONVERGENT B1, `(.L_x_2) ;  /* 0x0000034000017945 */ /* 0x000fe60003800200 */
[----:B------:R-:W0:Y:S01]  /*0140*/  I2F.U32.RP R10, R5 ;  /* 0x00000005000a7306 */ /* 0x000e220000209000 */
[C---:B------:R-:W-:Y:S01]  /*0150*/  IMAD.IADD R7, R5.reuse, 0x1, R6 ;  /* 0x0000000105077824 */ /* 0x040fe200078e0206 */
[----:B------:R-:W-:Y:S01]  /*0160*/  ISETP.NE.U32.AND P3, PT, R5, RZ, PT ;  /* 0x000000ff0500720c */ /* 0x000fe20003f65070 */
[----:B------:R-:W-:-:S03]  /*0170*/  IMAD.MOV R11, RZ, RZ, -R5 ;  /* 0x000000ffff0b7224 */ /* 0x000fc600078e0a05 */
[----:B------:R-:W-:-:S05]  /*0180*/  VIMNMX R8, PT, PT, R7, UR5, !PT ;  /* 0x0000000507087c48 */ /* 0x000fca000ffe0100 */
[----:B------:R-:W-:Y:S02]  /*0190*/  IMAD.IADD R7, R8, 0x1, -R7 ;  /* 0x0000000108077824 */ /* 0x000fe400078e0a07 */
[----:B------:R-:W-:Y:S01]  /*01a0*/  IMAD.MOV.U32 R8, RZ, RZ, RZ ;  /* 0x000000ffff087224 */ /* 0x000fe200078e00ff */
[----:B0-----:R-:W0:Y:S02]  /*01b0*/  MUFU.RCP R10, R10 ;  /* 0x0000000a000a7308 */ /* 0x001e240000001000 */
[C---:B------:R-:W-:Y:S02]  /*01c0*/  ISETP.NE.AND P0, PT, R7.reuse, RZ, PT ;  /* 0x000000ff0700720c */ /* 0x040fe40003f05270 */
[----:B0-----:R-:W-:Y:S02]  /*01d0*/  IADD3 R9, PT, PT, R10, 0xffffffe, RZ ;  /* 0x0ffffffe0a097810 */ /* 0x001fe40007ffe0ff */
[----:B------:R-:W-:-:S09]  /*01e0*/  IADD3 R10, PT, PT, R7, -0x1, RZ ;  /* 0xffffffff070a7810 */ /* 0x000fd20007ffe0ff */
[----:B------:R-:W-:Y:S01]  /*01f0*/  @!P0 IMAD.MOV R10, RZ, RZ, R7 ;  /* 0x000000ffff0a8224 */ /* 0x000fe200078e0207 */
[----:B------:R-:W0:Y:S02]  /*0200*/  F2I.FTZ.U32.TRUNC.NTZ R9, R9 ;  /* 0x0000000900097305 */ /* 0x000e24000021f000 */
[----:B0-----:R-:W-:-:S04]  /*0210*/  IMAD R11, R11, R9, RZ ;  /* 0x000000090b0b7224 */ /* 0x001fc800078e02ff */
[----:B------:R-:W-:-:S06]  /*0220*/  IMAD.HI.U32 R11, R9, R11, R8 ;  /* 0x0000000b090b7227 */ /* 0x000fcc00078e0008 */
[----:B------:R-:W-:-:S05]  /*0230*/  IMAD.HI.U32 R8, R11, R10, RZ ;  /* 0x0000000a0b087227 */ /* 0x000fca00078e00ff */
[----:B------:R-:W-:-:S05]  /*0240*/  IADD3 R7, PT, PT, -R8, RZ, RZ ;  /* 0x000000ff08077210 */ /* 0x000fca0007ffe1ff */
[----:B------:R-:W-:Y:S01]  /*0250*/  IMAD R10, R5, R7, R10 ;  /* 0x00000007050a7224 */ /* 0x000fe200078e020a */
[----:B------:R-:W-:-:S04]  /*0260*/  SEL R7, RZ, 0x1, !P0 ;  /* 0x00000001ff077807 */ /* 0x000fc80004000000 */
[----:B------:R-:W-:-:S13]  /*0270*/  ISETP.GE.U32.AND P1, PT, R10, R5, PT ;  /* 0x000000050a00720c */ /* 0x000fda0003f26070 */
[----:B------:R-:W-:Y:S02]  /*0280*/  @P1 IMAD.IADD R10, R10, 0x1, -R5 ;  /* 0x000000010a0a1824 */ /* 0x000fe400078e0a05 */
[----:B------:R-:W-:-:S03]  /*0290*/  @P1 VIADD R8, R8, 0x1 ;  /* 0x0000000108081836 */ /* 0x000fc60000000000 */
[----:B------:R-:W-:-:S13]  /*02a0*/  ISETP.GE.U32.AND P2, PT, R10, R5, PT ;  /* 0x000000050a00720c */ /* 0x000fda0003f46070 */
[----:B------:R-:W-:Y:S02]  /*02b0*/  @P2 IADD3 R8, PT, PT, R8, 0x1, RZ ;  /* 0x0000000108082810 */ /* 0x000fe40007ffe0ff */
[----:B------:R-:W-:-:S05]  /*02c0*/  @!P3 LOP3.LUT R8, RZ, R5, RZ, 0x33, !PT ;  /* 0x00000005ff08b212 */ /* 0x000fca00078e33ff */
[----:B------:R-:W-:-:S05]  /*02d0*/  IMAD.IADD R14, R7, 0x1, R8 ;  /* 0x00000001070e7824 */ /* 0x000fca00078e0208 */
[----:B------:R-:W-:-:S04]  /*02e0*/  LOP3.LUT R7, R14, 0x3, RZ, 0xc0, !PT ;  /* 0x000000030e077812 */ /* 0x000fc800078ec0ff */
[----:B------:R-:W-:-:S13]  /*02f0*/  ISETP.NE.AND P0, PT, R7, 0x3, PT ;  /* 0x000000030700780c */ /* 0x000fda0003f05270 */
[----:B------:R-:W-:Y:S05]  /*0300*/  @!P0 BRA `(.L_x_3) ;  /* 0x0000000000588947 */ /* 0x000fea0003800000 */
[----:B------:R-:W-:Y:S01]  /*0310*/  IMAD.SHL.U32 R7, R12, 0x2, RZ ;  /* 0x000000020c077824 */ /* 0x000fe200078e00ff */
[----:B------:R-:W-:Y:S01]  /*0320*/  IADD3 R8, PT, PT, R14, 0x1, RZ ;  /* 0x000000010e087810 */ /* 0x000fe20007ffe0ff */
[----:B------:R-:W-:Y:S02]  /*0330*/  BSSY.RECONVERGENT B2, `(.L_x_4) ;  /* 0x000000d000027945 */ /* 0x000fe40003800200 */
[----:B------:R-:W-:Y:S01]  /*0340*/  IMAD R7, R0, 0x2, -R7 ;  /* 0x0000000200077824 */ /* 0x000fe200078e0a07 */
[----:B------:R-:W-:-:S03]  /*0350*/  LOP3.LUT R9, R8, 0x3, RZ, 0xc0, !PT ;  /* 0x0000000308097812 */ /* 0x000fc600078ec0ff */
[----:B------:R-:W-:Y:S01]  /*0360*/  IMAD R12, R4, R7, R3 ;  /* 0x00000007040c7224 */ /* 0x000fe200078e0203 */
[----:B------:R-:W-:Y:S01]  /*0370*/  LOP3.LUT R8, R7, 0x1, RZ, 0xfc, !PT ;  /* 0x0000000107087812 */ /* 0x000fe200078efcff */
[----:B------:R-:W-:-:S04]  /*0380*/  IMAD.MOV R9, RZ, RZ, -R9 ;  /* 0x000000ffff097224 */ /* 0x000fc800078e0a09 */
[----:B------:R-:W-:-:S07]  /*0390*/  IMAD R7, R4, R8, R3 ;  /* 0x0000000804077224 */ /* 0x000fce00078e0203 */
.L_x_5:
[----:B------:R-:W-:Y:S01]  /*03a0*/  IADD3 R9, PT, PT, R9, 0x1, RZ ;  /* 0x0000000109097810 */ /* 0x000fe20007ffe0ff */
[C---:B------:R-:W-:Y:S01]  /*03b0*/  IMAD.IADD R6, R5.reuse, 0x1, R6 ;  /* 0x0000000105067824 */ /* 0x040fe200078e0206 */
[C---:B------:R-:W-:Y:S01]  /*03c0*/  IADD3 R7, PT, PT, R5.reuse, R7, RZ ;  /* 0x0000000705077210 */ /* 0x040fe20007ffe0ff */
[----:B------:R-:W-:Y:S01]  /*03d0*/  IMAD.IADD R12, R5, 0x1, R12 ;  /* 0x00000001050c7824 */ /* 0x000fe200078e020c */
[----:B------:R-:W-:-:S13]  /*03e0*/  ISETP.NE.AND P0, PT, R9, RZ, PT ;  /* 0x000000ff0900720c */ /* 0x000fda0003f05270 */
[----:B------:R-:W-:Y:S05]  /*03f0*/  @P0 BRA `(.L_x_5) ;  /* 0xfffffffc00e80947 */ /* 0x000fea000383ffff */
[----:B------:R-:W-:Y:S05]  /*0400*/  BSYNC.RECONVERGENT B2 ;  /* 0x0000000000027941 */ /* 0x000fea0003800200 */
.L_x_4:
[----:B------:R-:W0:Y:S02]  /*0410*/  LDC.64 R10, c[0x0][0x380] ;  /* 0x0000e000ff0a7b82 */ /* 0x000e240000000a00 */
[----:B0-----:R-:W-:-:S04]  /*0420*/  IMAD.WIDE R8, R12, 0x4, R10 ;  /* 0x000000040c087825 */ /* 0x001fc800078e020a */
[----:B------:R-:W-:Y:S02]  /*0430*/  IMAD.WIDE.U32 R10, R7, 0x4, R10 ;  /* 0x00000004070a7825 */ /* 0x000fe400078e000a */
[----:B------:R-:W2:Y:S04]  /*0440*/  LDG.E R8, desc[UR6][R8.64] ;  /* 0x0000000608087981 */ /* 0x000ea8000c1e1900 */
[----:B------:R-:W2:Y:S02]  /*0450*/  LDG.E R11, desc[UR6][R10.64] ;  /* 0x000000060a0b7981 */ /* 0x000ea4000c1e1900 */
[----:B--2---:R-:W-:-:S07]  /*0460*/  IADD3 R13, PT, PT, R8, R11, RZ ;  /* 0x0000000b080d7210 */ /* 0x004fce0007ffe0ff */
.L_x_3:
[----:B------:R-:W-:Y:S05]  /*0470*/  BSYNC.RECONVERGENT B1 ;  /* 0x0000000000017941 */ /* 0x000fea0003800200 */
.L_x_2:
[----:B------:R-:W-:Y:S01]  /*0480*/  ISETP.GE.U32.AND P0, PT, R14, 0x3, PT ;  /* 0x000000030e00780c */ /* 0x000fe20003f06070 */
[----:B------:R-:W-:-:S12]  /*0490*/  BSSY.RECONVERGENT B1, `(.L_x_6) ;  /* 0x0000010000017945 */ /* 0x000fd80003800200 */
[----:B------:R-:W-:Y:S05]  /*04a0*/  @!P0 BRA `(.L_x_7) ;  /* 0x0000000000388947 */ /* 0x000fea0003800000 */
[----:B------:R-:W-:Y:S01]  /*04b0*/  BSSY.RECONVERGENT B2, `(.L_x_8) ;  /* 0x0000006000027945 */ /* 0x000fe20003800200 */
[----:B------:R-:W-:-:S07]  /*04c0*/  IMAD R7, R5, 0x2, R5 ;  /* 0x0000000205077824 */ /* 0x000fce00078e0205 */
.L_x_9:
[----:B------:R-:W-:-:S05]  /*04d0*/  IADD3 R11, PT, PT, R7, R6, RZ ;  /* 0x00000006070b7210 */ /* 0x000fca0007ffe0ff */
[----:B------:R-:W-:-:S05]  /*04e0*/  IMAD.IADD R6, R5, 0x1, R11 ;  /* 0x0000000105067824 */ /* 0x000fca00078e020b */
[----:B------:R-:W-:-:S13]  /*04f0*/  ISETP.GE.AND P0, PT, R6, UR5, PT ;  /* 0x0000000506007c0c */ /* 0x000fda000bf06270 */
[----:B------:R-:W-:Y:S05]  /*0500*/  @!P0 BRA `(.L_x_9) ;  /* 0xfffffffc00f08947 */ /* 0x000fea000383ffff */
[----:B------:R-:W-:Y:S05]  /*0510*/  BSYNC.RECONVERGENT B2 ;  /* 0x0000000000027941 */ /* 0x000fea0003800200 */
.L_x_8:
[----:B------:R-:W0:Y:S01]  /*0520*/  LDC.64 R8, c[0x0][0x380] ;  /* 0x0000e000ff087b82 */ /* 0x000e220000000a00 */
[----:B------:R-:W-:Y:S01]  /*0530*/  IADD3 R5, PT, PT, R4, R11, RZ ;  /* 0x0000000b04057210 */ /* 0x000fe20007ffe0ff */
[----:B0-----:R-:W-:-:S04]  /*0540*/  IMAD.WIDE R6, R11, 0x4, R8 ;  /* 0x000000040b067825 */ /* 0x001fc800078e0208 */
[----:B------:R-:W-:Y:S02]  /*0550*/  IMAD.WIDE.U32 R8, R5, 0x4, R8 ;  /* 0x0000000405087825 */ /* 0x000fe400078e0008 */
[----:B------:R-:W2:Y:S04]  /*0560*/  LDG.E R6, desc[UR6][R6.64] ;  /* 0x0000000606067981 */ /* 0x000ea8000c1e1900 */
[----:B------:R-:W2:Y:S02]  /*0570*/  LDG.E R9, desc[UR6][R8.64] ;  /* 0x0000000608097981 */ /* 0x000ea4000c1e1900 */
[----:B--2---:R-:W-:-:S07]  /*0580*/  IMAD.IADD R13, R6, 0x1, R9 ;  /* 0x00000001060d7824 */ /* 0x004fce00078e0209 */
.L_x_7:
[----:B------:R-:W-:Y:S05]  /*0590*/  BSYNC.RECONVERGENT B1 ;  /* 0x0000000000017941 */ /* 0x000fea0003800200 */
.L_x_6:
[----:B------:R0:W-:Y:S02]  /*05a0*/  STS [R2], R13 ;  /* 0x0000000d02007388 */ /* 0x0001e40000000800 */
.L_x_1:
[----:B------:R-:W-:Y:S05]  /*05b0*/  BSYNC.RECONVERGENT B0 ;  /* 0x0000000000007941 */ /* 0x000fea0003800200 */
.L_x_0:
[----:B------:R-:W-:Y:S01]  /*05c0*/  BAR.SYNC.DEFER_BLOCKING 0x0 ;  /* 0x0000000000007b1d */ /* 0x000fe20000010000 */
[----:B------:R-:W-:Y:S02]  /*05d0*/  ISETP.GE.U32.AND P0, PT, R4, 0x42, PT ;  /* 0x000000420400780c */ /* 0x000fe40003f06070 */
[----:B------:R-:W-:-:S11]  /*05e0*/  ISETP.GT.U32.AND P1, PT, R3, 0x1f, PT ;  /* 0x0000001f0300780c */ /* 0x000fd60003f24070 */
[----:B------:R-:W-:Y:S05]  /*05f0*/  @!P0 BRA `(.L_x_10) ;  /* 0x00000000002c8947 */ /* 0x000fea0003800000 */
.L_x_11:
[----:B------:R-:W-:-:S04]  /*0600*/  SHF.R.U32.HI R8, RZ, 0x1, R4 ;  /* 0x00000001ff087819 */ /* 0x000fc80000011604 */
[----:B------:R-:W-:-:S13]  /*0610*/  ISETP.GE.U32.AND P0, PT, R3, R8, PT ;  /* 0x000000080300720c */ /* 0x000fda0003f06070 */
[----:B------:R-:W-:Y:S01]  /*0620*/  @!P0 LEA R5, R8, R2, 0x2 ;  /* 0x0000000208058211 */ /* 0x000fe200078e10ff */
[----:B------:R-:W-:Y:S05]  /*0630*/  @!P0 LDS R6, [R2] ;  /* 0x0000000002068984 */ /* 0x000fea0000000800 */
[----:B------:R-:W1:Y:S02]  /*0640*/  @!P0 LDS R5, [R5] ;  /* 0x0000000005058984 */ /* 0x000e640000000800 */
[----:B-1----:R-:W-:-:S05]  /*0650*/  @!P0 IMAD.IADD R7, R5, 0x1, R6 ;  /* 0x0000000105078824 */ /* 0x002fca00078e0206 */
[----:B------:R1:W-:Y:S01]  /*0660*/  @!P0 STS [R2], R7 ;  /* 0x0000000702008388 */ /* 0x0003e20000000800 */
[----:B------:R-:W-:Y:S01]  /*0670*/  BAR.SYNC.DEFER_BLOCKING 0x0 ;  /* 0x0000000000007b1d */ /* 0x000fe20000010000 */
[----:B------:R-:W-:Y:S02]  /*0680*/  ISETP.GT.U32.AND P0, PT, R4, 0x83, PT ;  /* 0x000000830400780c */ /* 0x000fe40003f04070 */
[----:B------:R-:W-:-:S11]  /*0690*/  MOV R4, R8 ;  /* 0x0000000800047202 */ /* 0x000fd60000000f00 */
[----:B-1----:R-:W-:Y:S05]  /*06a0*/  @P0 BRA `(.L_x_11) ;  /* 0xfffffffc00d40947 */ /* 0x002fea000383ffff */
.L_x_10:
[----:B------:R-:W-:Y:S05]  /*06b0*/  @P1 EXIT ;  /* 0x000000000000194d */ /* 0x000fea0003800000 */
[----:B------:R-:W-:Y:S01]  /*06c0*/  LDS R4, [R2+0x80] ;  /* 0x0000800002047984 */ /* 0x000fe20000000800 */
[----:B------:R-:W-:-:S03]  /*06d0*/  ISETP.NE.AND P0, PT, R3, RZ, PT ;  /* 0x000000ff0300720c */ /* 0x000fc60003f05270 */
[----:B------:R-:W1:Y:S02]  /*06e0*/  LDS R5, [R2] ;  /* 0x0000000002057984 */ /* 0x000e640000000800 */
[----:B-1----:R-:W-:-:S05]  /*06f0*/  IMAD.IADD R5, R4, 0x1, R5 ;  /* 0x0000000104057824 */ /* 0x002fca00078e0205 */
[----:B------:R-:W-:Y:S04]  /*0700*/  STS [R2], R5 ;  /* 0x0000000502007388 */ /* 0x000fe80000000800 */
[----:B------:R-:W-:Y:S04]  /*0710*/  LDS R4, [R2+0x40] ;  /* 0x0000400002047984 */ /* 0x000fe80000000800 */
[----:B------:R-:W1:Y:S02]  /*0720*/  LDS R7, [R2] ;  /* 0x0000000002077984 */ /* 0x000e640000000800 */
[----:B-1----:R-:W-:-:S05]  /*0730*/  IADD3 R7, PT, PT, R4, R7, RZ ;  /* 0x0000000704077210 */ /* 0x002fca0007ffe0ff */
[----:B------:R-:W-:Y:S04]  /*0740*/  STS [R2], R7 ;  /* 0x0000000702007388 */ /* 0x000fe80000000800 */
[----:B------:R-:W-:Y:S04]  /*0750*/  LDS R4, [R2+0x20] ;  /* 0x0000200002047984 */ /* 0x000fe80000000800 */
        /* <DEDUP_REMOVED lines=14> */
[----:B------:R1:W-:Y:S01]  /*0840*/  STS [R2], R7 ;  /* 0x0000000702007388 */ /* 0x0003e20000000800 */
[----:B------:R-:W-:Y:S05]  /*0850*/  @P0 EXIT ;  /* 0x000000000000094d */ /* 0x000fea0003800000 */
[----:B------:R-:W2:Y:S01]  /*0860*/  S2UR UR5, SR_CgaCtaId ;  /* 0x00000000000579c3 */ /* 0x000ea20000008800 */
[----:B------:R-:W-:-:S07]  /*0870*/  UMOV UR4, 0x400 ;  /* 0x0000040000047882 */ /* 0x000fce0000000000 */
[----:B01----:R-:W0:Y:S01]  /*0880*/  LDC.64 R2, c[0x0][0x388] ;  /* 0x0000e200ff027b82 */ /* 0x003e220000000a00 */
[----:B--2---:R-:W-:Y:S01]  /*0890*/  ULEA UR4, UR5, UR4, 0x18 ;  /* 0x0000000405047291 */ /* 0x004fe2000f8ec0ff */
[----:B0-----:R-:W-:-:S08]  /*08a0*/  IMAD.WIDE.U32 R2, R0, 0x4, R2 ;  /* 0x0000000400027825 */ /* 0x001fd000078e0002 */
[----:B------:R-:W0:Y:S04]  /*08b0*/  LDS R5, [UR4] ;  /* 0x00000004ff057984 */ /* 0x000e280008000800 */
[----:B0-----:R-:W-:Y:S01]  /*08c0*/  STG.E desc[UR6][R2.64], R5 ;  /* 0x0000000502007986 */ /* 0x001fe2000c101906 */
[----:B------:R-:W-:Y:S05]  /*08d0*/  EXIT ;  /* 0x000000000000794d */ /* 0x000fea0003800000 */
.L_x_12:
[----:B------:R-:W-:-:S00]  /*08e0*/  BRA `(.L_x_12) ;  /* 0xfffffffc00fc7947 */ /* 0x000fc0000383ffff */
[----:B------:R-:W-:-:S00]  /*08f0*/  NOP ;  /* 0x0000000000007918 */ /* 0x000fc00000000000 */
        /* <DEDUP_REMOVED lines=8> */
.L_x_28:


//--------------------- .text._Z47sumReduction_half_num_of_threads_warp_unrollingPiS_ --------------------------
	.section	.text._Z47sumReduction_half_num_of_threads_warp_unrollingPiS_,"ax",@progbits
	.align	128
        .global         _Z47sumReduction_half_num_of_threads_warp_unrollingPiS_
        .type           _Z47sumReduction_half_num_of_threads_warp_unrollingPiS_,@function
        .size           _Z47sumReduction_half_num_of_threads_warp_unrollingPiS_,(.L_x_29 - _Z47sumReduction_half_num_of_threads_warp_unrollingPiS_)
        .other          _Z47sumReduction_half_num_of_threads_warp_unrollingPiS_,@"STO_CUDA_ENTRY STV_DEFAULT"
_Z47sumReduction_half_num_of_threads_warp_unrollingPiS_:
.text._Z47sumReduction_half_num_of_threads_warp_unrollingPiS_:
[----:B------:R-:W-:Y:S01]  /*0000*/  LDC R1, c[0x0][0x37c] ;  /* 0x0000df00ff017b82 */ /* 0x000fe20000000800 */
[----:B------:R-:W0:Y:S01]  /*0010*/  S2R R0, SR_CTAID.X ;  /* 0x0000000000007919 */ /* 0x000e220000002500 */
[----:B------:R-:W0:Y:S06]  /*0020*/  LDCU UR8, c[0x0][0x360] ;  /* 0x00006c00ff0877ac */ /* 0x000e2c0008000800 */
[----:B------:R-:W1:Y:S01]  /*0030*/  LDC.64 R6, c[0x0][0x380] ;  /* 0x0000e000ff067b82 */ /* 0x000e620000000a00 */
[----:B------:R-:W2:Y:S01]  /*0040*/  S2R R2, SR_TID.X ;  /* 0x0000000000027919 */ /* 0x000ea20000002100 */
[----:B------:R-:W3:Y:S01]  /*0050*/  LDCU.64 UR6, c[0x0][0x358] ;  /* 0x00006b00ff0677ac */ /* 0x000ee20008000a00 */
[----:B0-----:R-:W-:-:S04]  /*0060*/  IMAD R3, R0, UR8, RZ ;  /* 0x0000000800037c24 */ /* 0x001fc8000f8e02ff */
[----:B--2---:R-:W-:-:S04]  /*0070*/  IMAD R3, R3, 0x2, R2 ;  /* 0x0000000203037824 */ /* 0x004fc800078e0202 */
[C---:B-1----:R-:W-:Y:S01]  /*0080*/  IMAD.WIDE R4, R3.reuse, 0x4, R6 ;  /* 0x0000000403047825 */ /* 0x042fe200078e0206 */
[----:B------:R-:W-:-:S05]  /*0090*/  IADD3 R9, PT, PT, R3, UR8, RZ ;  /* 0x0000000803097c10 */ /* 0x000fca000fffe0ff */
[----:B------:R-:W-:Y:S01]  /*00a0*/  IMAD.WIDE.U32 R6, R9, 0x4, R6 ;  /* 0x0000000409067825 */ /* 0x000fe200078e0006 */
[----:B---3--:R-:W2:Y:S05]  /*00b0*/  LDG.E R4, desc[UR6][R4.64] ;  /* 0x0000000604047981 */ /* 0x008eaa000c1e1900 */
[----:B------:R-:W2:Y:S01]  /*00c0*/  LDG.E R7, desc[UR6][R6.64] ;  /* 0x0000000606077981 */ /* 0x000ea2000c1e1900 */
[----:B------:R-:W0:Y:S01]  /*00d0*/  S2UR UR5, SR_CgaCtaId ;  /* 0x00000000000579c3 */ /* 0x000e220000008800 */
[----:B------:R-:W-:Y:S01]  /*00e0*/  UMOV UR4, 0x400 ;  /* 0x0000040000047882 */ /* 0x000fe20000000000 */
[----:B------:R-:W-:Y:S01]  /*00f0*/  UISETP.GE.U32.AND UP0, UPT, UR8, 0x42, UPT ;  /* 0x000000420800788c */ /* 0x000fe2000bf06070 */
[----:B------:R-:W-:Y:S01]  /*0100*/  ISETP.GT.U32.AND P0, PT, R2, 0x1f, PT ;  /* 0x0000001f0200780c */ /* 0x000fe20003f04070 */
[----:B0-----:R-:W-:-:S06]  /*0110*/  ULEA UR4, UR5, UR4, 0x18 ;  /* 0x0000000405047291 */ /* 0x001fcc000f8ec0ff */
[----:B------:R-:W-:Y:S01]  /*0120*/  LEA R3, R2, UR4, 0x2 ;  /* 0x0000000402037c11 */ /* 0x000fe2000f8e10ff */
[----:B--2---:R-:W-:-:S05]  /*0130*/  IMAD.IADD R8, R4, 0x1, R7 ;  /* 0x0000000104087824 */ /* 0x004fca00078e0207 */
[----:B------:R0:W-:Y:S01]  /*0140*/  STS [R3], R8 ;  /* 0x0000000803007388 */ /* 0x0001e20000000800 */
[----:B------:R-:W-:Y:S06]  /*0150*/  BAR.SYNC.DEFER_BLOCKING 0x0 ;  /* 0x0000000000007b1d */ /* 0x000fec0000010000 */
[----:B------:R-:W-:Y:S05]  /*0160*/  BRA.U !UP0, `(.L_x_13) ;  /* 0x0000000108307547 */ /* 0x000fea000b800000 */
[----:B------:R-:W-:-:S07]  /*0170*/  MOV R4, UR8 ;  /* 0x0000000800047c02 */ /* 0x000fce0008000f00 */
.L_x_14:
[----:B------:R-:W-:-:S04]  /*0180*/  SHF.R.U32.HI R7, RZ, 0x1, R4 ;  /* 0x00000001ff077819 */ /* 0x000fc80000011604 */
[----:B------:R-:W-:-:S13]  /*0190*/  ISETP.GE.U32.AND P1, PT, R2, R7, PT ;  /* 0x000000070200720c */ /* 0x000fda0003f26070 */
[----:B------:R-:W-:Y:S01]  /*01a0*/  @!P1 IMAD R5, R7, 0x4, R3 ;  /* 0x0000000407059824 */ /* 0x000fe200078e0203 */
[----:B------:R-:W-:Y:S05]  /*01b0*/  @!P1 LDS R6, [R3] ;  /* 0x0000000003069984 */ /* 0x000fea0000000800 */
[----:B------:R-:W1:Y:S02]  /*01c0*/  @!P1 LDS R5, [R5] ;  /* 0x0000000005059984 */ /* 0x000e640000000800 */
[----:B-1----:R-:W-:-:S05]  /*01d0*/  @!P1 IADD3 R6, PT, PT, R5, R6, RZ ;  /* 0x0000000605069210 */ /* 0x002fca0007ffe0ff */
[----:B------:R1:W-:Y:S01]  /*01e0*/  @!P1 STS [R3], R6 ;  /* 0x0000000603009388 */ /* 0x0003e20000000800 */
[----:B------:R-:W-:Y:S01]  /*01f0*/  BAR.SYNC.DEFER_BLOCKING 0x0 ;  /* 0x0000000000007b1d */ /* 0x000fe20000010000 */
[----:B------:R-:W-:Y:S01]  /*0200*/  ISETP.GT.U32.AND P1, PT, R4, 0x83, PT ;  /* 0x000000830400780c */ /* 0x000fe20003f24070 */
[----:B------:R-:W-:-:S12]  /*0210*/  IMAD.MOV.U32 R4, RZ, RZ, R7 ;  /* 0x000000ffff047224 */ /* 0x000fd800078e0007 */
[----:B-1----:R-:W-:Y:S05]  /*0220*/  @P1 BRA `(.L_x_14) ;  /* 0xfffffffc00d41947 */ /* 0x002fea000383ffff */
.L_x_13:
[----:B------:R-:W-:Y:S05]  /*0230*/  @P0 EXIT ;  /* 0x000000000000094d */ /* 0x000fea0003800000 */
[----:B------:R-:W-:Y:S01]  /*0240*/  LDS R4, [R3+0x80] ;  /* 0x0000800003047984 */ /* 0x000fe20000000800 */
[----:B------:R-:W-:-:S03]  /*0250*/  ISETP.NE.AND P0, PT, R2, RZ, PT ;  /* 0x000000ff0200720c */ /* 0x000fc60003f05270 */
        /* <DEDUP_REMOVED lines=8> */
[----:B0-----:R-:W0:Y:S02]  /*02e0*/  LDS R8, [R3] ;  /* 0x0000000003087984 */ /* 0x001e240000000800 */
[----:B0-----:R-:W-:-:S05]  /*02f0*/  IADD3 R8, PT, PT, R5, R8, RZ ;  /* 0x0000000805087210 */ /* 0x001fca0007ffe0ff */
[----:B------:R-:W-:Y:S04]  /*0300*/  STS [R3], R8 ;  /* 0x0000000803007388 */ /* 0x000fe80000000800 */
[----:B------:R-:W-:Y:S04]  /*0310*/  LDS R5, [R3+0x10] ;  /* 0x0000100003057984 */ /* 0x000fe80000000800 */
[----:B------:R-:W0:Y:S02]  /*0320*/  LDS R10, [R3] ;  /* 0x00000000030a7984 */ /* 0x000e240000000800 */
[----:B0-----:R-:W-:-:S05]  /*0330*/  IMAD.IADD R10, R5, 0x1, R10 ;  /* 0x00000001050a7824 */ /* 0x001fca00078e020a */
[----:B------:R-:W-:Y:S04]  /*0340*/  STS [R3], R10 ;  /* 0x0000000a03007388 */ /* 0x000fe80000000800 */
[----:B------:R-:W-:Y:S04]  /*0350*/  LDS R4, [R3+0x8] ;  /* 0x0000080003047984 */ /* 0x000fe80000000800 */
[----:B------:R-:W0:Y:S02]  /*0360*/  LDS R5, [R3] ;  /* 0x0000000003057984 */ /* 0x000e240000000800 */
[----:B0-----:R-:W-:-:S05]  /*0370*/  IADD3 R4, PT, PT, R4, R5, RZ ;  /* 0x0000000504047210 */ /* 0x001fca0007ffe0ff */
[----:B------:R-:W-:Y:S04]  /*0380*/  STS [R3], R4 ;  /* 0x0000000403007388 */ /* 0x000fe80000000800 */
[----:B------:R-:W-:Y:S04]  /*0390*/  LDS R5, [R3+0x4] ;  /* 0x0000040003057984 */ /* 0x000fe80000000800 */
[----:B------:R-:W0:Y:S02]  /*03a0*/  LDS R6, [R3] ;  /* 0x0000000003067984 */ /* 0x000e240000000800 */
[----:B0-----:R-:W-:-:S05]  /*03b0*/  IMAD.IADD R6, R5, 0x1, R6 ;  /* 0x0000000105067824 */ /* 0x001fca00078e0206 */
[----:B------:R0:W-:Y:S01]  /*03c0*/  STS [R3], R6 ;  /* 0x0000000603007388 */ /* 0x0001e20000000800 */
[----:B------:R-:W-:Y:S05]  /*03d0*/  @P0 EXIT ;  /* 0x000000000000094d */ /* 0x000fea0003800000 */
[----:B------:R-:W1:Y:S01]  /*03e0*/  S2UR UR5, SR_CgaCtaId ;  /* 0x00000000000579c3 */ /* 0x000e620000008800 */
[----:B------:R-:W-:-:S07]  /*03f0*/  UMOV UR4, 0x400 ;  /* 0x0000040000047882 */ /* 0x000fce0000000000 */
[----:B0-----:R-:W0:Y:S01]  /*0400*/  LDC.64 R2, c[0x0][0x388] ;  /* 0x0000e200ff027b82 */ /* 0x001e220000000a00 */
[----:B-1----:R-:W-:Y:S01]  /*0410*/  ULEA UR4, UR5, UR4, 0x18 ;  /* 0x0000000405047291 */ /* 0x002fe2000f8ec0ff */
[----:B0-----:R-:W-:-:S08]  /*0420*/  IMAD.WIDE.U32 R2, R0, 0x4, R2 ;  /* 0x0000000400027825 */ /* 0x001fd000078e0002 */
[----:B------:R-:W0:Y:S04]  /*0430*/  LDS R5, [UR4] ;  /* 0x00000004ff057984 */ /* 0x000e280008000800 */
[----:B0-----:R-:W-:Y:S01]  /*0440*/  STG.E desc[UR6][R2.64], R5 ;  /* 0x0000000502007986 */ /* 0x001fe2000c101906 */
[----:B------:R-:W-:Y:S05]  /*0450*/  EXIT ;  /* 0x000000000000794d */ /* 0x000fea0003800000 */
.L_x_15:
        /* <DEDUP_REMOVED lines=10> */
.L_x_29:


//--------------------- .text._Z32sumReduction_half_num_of_threadsPiS_ --------------------------
	.section	.text._Z32sumReduction_half_num_of_threadsPiS_,"ax",@progbits
	.align	128
        .global         _Z32sumReduction_half_num_of_threadsPiS_
        .type           _Z32sumReduction_half_num_of_threadsPiS_,@function
        .size           _Z32sumReduction_half_num_of_threadsPiS_,(.L_x_30 - _Z32sumReduction_half_num_of_threadsPiS_)
        .other          _Z32sumReduction_half_num_of_threadsPiS_,@"STO_CUDA_ENTRY STV_DEFAULT"
_Z32sumReduction_half_num_of_threadsPiS_:
.text._Z32sumReduction_half_num_of_threadsPiS_:
[----:B------:R-:W-:Y:S01]  /*0000*/  LDC R1, c[0x0][0x37c] ;  /* 0x0000df00ff017b82 */ /* 0x000fe20000000800 */
[----:B------:R-:W0:Y:S01]  /*0010*/  S2R R9, SR_CTAID.X ;  /* 0x0000000000097919 */ /* 0x000e220000002500 */
[----:B------:R-:W0:Y:S06]  /*0020*/  LDCU UR8, c[0x0][0x360] ;  /* 0x00006c00ff0877ac */ /* 0x000e2c0008000800 */
[----:B------:R-:W1:Y:S01]  /*0030*/  LDC.64 R4, c[0x0][0x380] ;  /* 0x0000e000ff047b82 */ /* 0x000e620000000a00 */
[----:B------:R-:W2:Y:S01]  /*0040*/  S2R R11, SR_TID.X ;  /* 0x00000000000b7919 */ /* 0x000ea20000002100 */
[----:B------:R-:W3:Y:S01]  /*0050*/  LDCU.64 UR6, c[0x0][0x358] ;  /* 0x00006b00ff0677ac */ /* 0x000ee20008000a00 */
[----:B0-----:R-:W-:-:S04]  /*0060*/  IMAD R0, R9, UR8, RZ ;  /* 0x0000000809007c24 */ /* 0x001fc8000f8e02ff */
[----:B--2---:R-:W-:-:S05]  /*0070*/  IMAD R3, R0, 0x2, R11 ;  /* 0x0000000200037824 */ /* 0x004fca00078e020b */
[C---:B------:R-:W-:Y:S01]  /*0080*/  IADD3 R7, PT, PT, R3.reuse, UR8, RZ ;  /* 0x0000000803077c10 */ /* 0x040fe2000fffe0ff */
[----:B-1----:R-:W-:-:S04]  /*0090*/  IMAD.WIDE R2, R3, 0x4, R4 ;  /* 0x0000000403027825 */ /* 0x002fc800078e0204 */
[----:B------:R-:W-:Y:S02]  /*00a0*/  IMAD.WIDE.U32 R4, R7, 0x4, R4 ;  /* 0x0000000407047825 */ /* 0x000fe400078e0004 */
[----:B---3--:R-:W2:Y:S04]  /*00b0*/  LDG.E R2, desc[UR6][R2.64] ;  /* 0x0000000602027981 */ /* 0x008ea8000c1e1900 */
[----:B------:R-:W2:Y:S01]  /*00c0*/  LDG.E R5, desc[UR6][R4.64] ;  /* 0x0000000604057981 */ /* 0x000ea2000c1e1900 */
[----:B------:R-:W0:Y:S01]  /*00d0*/  S2UR UR5, SR_CgaCtaId ;  /* 0x00000000000579c3 */ /* 0x000e220000008800 */
[----:B------:R-:W-:Y:S01]  /*00e0*/  UMOV UR4, 0x400 ;  /* 0x0000040000047882 */ /* 0x000fe20000000000 */
[----:B------:R-:W-:Y:S01]  /*00f0*/  UISETP.GE.U32.AND UP0, UPT, UR8, 0x2, UPT ;  /* 0x000000020800788c */ /* 0x000fe2000bf06070 */
[----:B------:R-:W-:Y:S01]  /*0100*/  ISETP.NE.AND P0, PT, R11, RZ, PT ;  /* 0x000000ff0b00720c */ /* 0x000fe20003f05270 */
[----:B0-----:R-:W-:-:S06]  /*0110*/  ULEA UR4, UR5, UR4, 0x18 ;  /* 0x0000000405047291 */ /* 0x001fcc000f8ec0ff */
[----:B------:R-:W-:Y:S01]  /*0120*/  LEA R7, R11, UR4, 0x2 ;  /* 0x000000040b077c11 */ /* 0x000fe2000f8e10ff */
[----:B--2---:R-:W-:-:S05]  /*0130*/  IMAD.IADD R0, R2, 0x1, R5 ;  /* 0x0000000102007824 */ /* 0x004fca00078e0205 */
[----:B------:R0:W-:Y:S01]  /*0140*/  STS [R7], R0 ;  /* 0x0000000007007388 */ /* 0x0001e20000000800 */
[----:B------:R-:W-:Y:S06]  /*0150*/  BAR.SYNC.DEFER_BLOCKING 0x0 ;  /* 0x0000000000007b1d */ /* 0x000fec0000010000 */
[----:B------:R-:W-:Y:S05]  /*0160*/  BRA.U !UP0, `(.L_x_16) ;  /* 0x0000000108307547 */ /* 0x000fea000b800000 */
[----:B0-----:R-:W-:-:S07]  /*0170*/  MOV R0, UR8 ;  /* 0x0000000800007c02 */ /* 0x001fce0008000f00 */
.L_x_17:
[----:B------:R-:W-:-:S04]  /*0180*/  SHF.R.U32.HI R6, RZ, 0x1, R0 ;  /* 0x00000001ff067819 */ /* 0x000fc80000011600 */
[----:B------:R-:W-:-:S13]  /*0190*/  ISETP.GE.U32.AND P1, PT, R11, R6, PT ;  /* 0x000000060b00720c */ /* 0x000fda0003f26070 */
[----:B------:R-:W-:Y:S01]  /*01a0*/  @!P1 IMAD R2, R6, 0x4, R7 ;  /* 0x0000000406029824 */ /* 0x000fe200078e0207 */
[----:B------:R-:W-:Y:S05]  /*01b0*/  @!P1 LDS R3, [R7] ;  /* 0x0000000007039984 */ /* 0x000fea0000000800 */
[----:B------:R-:W0:Y:S02]  /*01c0*/  @!P1 LDS R2, [R2] ;  /* 0x0000000002029984 */ /* 0x000e240000000800 */
[----:B0-----:R-:W-:-:S05]  /*01d0*/  @!P1 IADD3 R4, PT, PT, R2, R3, RZ ;  /* 0x0000000302049210 */ /* 0x001fca0007ffe0ff */
[----:B------:R1:W-:Y:S01]  /*01e0*/  @!P1 STS [R7], R4 ;  /* 0x0000000407009388 */ /* 0x0003e20000000800 */
[----:B------:R-:W-:Y:S01]  /*01f0*/  BAR.SYNC.DEFER_BLOCKING 0x0 ;  /* 0x0000000000007b1d */ /* 0x000fe20000010000 */
[----:B------:R-:W-:Y:S01]  /*0200*/  ISETP.GT.U32.AND P1, PT, R0, 0x3, PT ;  /* 0x000000030000780c */ /* 0x000fe20003f24070 */
[----:B------:R-:W-:-:S12]  /*0210*/  IMAD.MOV.U32 R0, RZ, RZ, R6 ;  /* 0x000000ffff007224 */ /* 0x000fd800078e0006 */
[----:B-1----:R-:W-:Y:S05]  /*0220*/  @P1 BRA `(.L_x_17) ;  /* 0xfffffffc00d41947 */ /* 0x002fea000383ffff */
.L_x_16:
[----:B------:R-:W-:Y:S05]  /*0230*/  @P0 EXIT ;  /* 0x000000000000094d */ /* 0x000fea0003800000 */
[----:B------:R-:W1:Y:S01]  /*0240*/  S2UR UR5, SR_CgaCtaId ;  /* 0x00000000000579c3 */ /* 0x000e620000008800 */
[----:B------:R-:W-:-:S07]  /*0250*/  UMOV UR4, 0x400 ;  /* 0x0000040000047882 */ /* 0x000fce0000000000 */
[----:B------:R-:W2:Y:S01]  /*0260*/  LDC.64 R2, c[0x0][0x388] ;  /* 0x0000e200ff027b82 */ /* 0x000ea20000000a00 */
[----:B-1----:R-:W-:Y:S01]  /*0270*/  ULEA UR4, UR5, UR4, 0x18 ;  /* 0x0000000405047291 */ /* 0x002fe2000f8ec0ff */
[----:B--2---:R-:W-:-:S08]  /*0280*/  IMAD.WIDE.U32 R2, R9, 0x4, R2 ;  /* 0x0000000409027825 */ /* 0x004fd000078e0002 */
[----:B------:R-:W1:Y:S04]  /*0290*/  LDS R5, [UR4] ;  /* 0x00000004ff057984 */ /* 0x000e680008000800 */
[----:B-1----:R-:W-:Y:S01]  /*02a0*/  STG.E desc[UR6][R2.64], R5 ;  /* 0x0000000502007986 */ /* 0x002fe2000c101906 */
[----:B------:R-:W-:Y:S05]  /*02b0*/  EXIT ;  /* 0x000000000000794d */ /* 0x000fea0003800000 */
.L_x_18:
        /* <DEDUP_REMOVED lines=12> */
.L_x_30:


//--------------------- .text._Z35sumReduction_with_no_bank_conflictsPiS_ --------------------------
	.section	.text._Z35sumReduction_with_no_bank_conflictsPiS_,"ax",@progbits
	.align	128
        .global         _Z35sumReduction_with_no_bank_conflictsPiS_
        .type           _Z35sumReduction_with_no_bank_conflictsPiS_,@function
        .size           _Z35sumReduction_with_no_bank_conflictsPiS_,(.L_x_31 - _Z35sumReduction_with_no_bank_conflictsPiS_)
        .other          _Z35sumReduction_with_no_bank_conflictsPiS_,@"STO_CUDA_ENTRY STV_DEFAULT"
_Z35sumReduction_with_no_bank_conflictsPiS_:
.text._Z35sumReduction_with_no_bank_conflictsPiS_:
[----:B------:R-:W-:Y:S01]  /*0000*/  LDC R1, c[0x0][0x37c] ;  /* 0x0000df00ff017b82 */ /* 0x000fe20000000800 */
[----:B------:R-:W0:Y:S07]  /*0010*/  S2R R7, SR_CTAID.X ;  /* 0x0000000000077919 */ /* 0x000e2e0000002500 */
[----:B------:R-:W1:Y:S01]  /*0020*/  LDC.64 R2, c[0x0][0x380] ;  /* 0x0000e000ff027b82 */ /* 0x000e620000000a00 */
[----:B------:R-:W0:Y:S01]  /*0030*/  LDCU UR8, c[0x0][0x360] ;  /* 0x00006c00ff0877ac */ /* 0x000e220008000800 */
[----:B------:R-:W0:Y:S01]  /*0040*/  S2R R6, SR_TID.X ;  /* 0x0000000000067919 */ /* 0x000e220000002100 */
[----:B------:R-:W2:Y:S01]  /*0050*/  LDCU.64 UR6, c[0x0][0x358] ;  /* 0x00006b00ff0677ac */ /* 0x000ea20008000a00 */
[----:B0-----:R-:W-:-:S04]  /*0060*/  IMAD R5, R7, UR8, R6 ;  /* 0x0000000807057c24 */ /* 0x001fc8000f8e0206 */
[----:B-1----:R-:W-:-:S06]  /*0070*/  IMAD.WIDE R2, R5, 0x4, R2 ;  /* 0x0000000405027825 */ /* 0x002fcc00078e0202 */
[----:B--2---:R-:W2:Y:S01]  /*0080*/  LDG.E R2, desc[UR6][R2.64] ;  /* 0x0000000602027981 */ /* 0x004ea2000c1e1900 */
[----:B------:R-:W0:Y:S01]  /*0090*/  S2UR UR5, SR_CgaCtaId ;  /* 0x00000000000579c3 */ /* 0x000e220000008800 */
[----:B------:R-:W-:Y:S01]  /*00a0*/  UMOV UR4, 0x400 ;  /* 0x0000040000047882 */ /* 0x000fe20000000000 */
[----:B------:R-:W-:Y:S01]  /*00b0*/  UISETP.GE.U32.AND UP0, UPT, UR8, 0x2, UPT ;  /* 0x000000020800788c */ /* 0x000fe2000bf06070 */
[----:B------:R-:W-:Y:S01]  /*00c0*/  ISETP.NE.AND P0, PT, R6, RZ, PT ;  /* 0x000000ff0600720c */ /* 0x000fe20003f05270 */
[----:B0-----:R-:W-:-:S06]  /*00d0*/  ULEA UR4, UR5, UR4, 0x18 ;  /* 0x0000000405047291 */ /* 0x001fcc000f8ec0ff */
[----:B------:R-:W-:-:S05]  /*00e0*/  LEA R5, R6, UR4, 0x2 ;  /* 0x0000000406057c11 */ /* 0x000fca000f8e10ff */
[----:B--2---:R0:W-:Y:S01]  /*00f0*/  STS [R5], R2 ;  /* 0x0000000205007388 */ /* 0x0041e20000000800 */
[----:B------:R-:W-:Y:S06]  /*0100*/  BAR.SYNC.DEFER_BLOCKING 0x0 ;  /* 0x0000000000007b1d */ /* 0x000fec0000010000 */
[----:B------:R-:W-:Y:S05]  /*0110*/  BRA.U !UP0, `(.L_x_19) ;  /* 0x0000000108307547 */ /* 0x000fea000b800000 */
[----:B------:R-:W-:-:S07]  /*0120*/  IMAD.U32 R0, RZ, RZ, UR8 ;  /* 0x00000008ff007e24 */ /* 0x000fce000f8e00ff */
.L_x_20:
[----:B------:R-:W-:-:S04]  /*0130*/  SHF.R.U32.HI R8, RZ, 0x1, R0 ;  /* 0x00000001ff087819 */ /* 0x000fc80000011600 */
[----:B------:R-:W-:-:S13]  /*0140*/  ISETP.GE.U32.AND P1, PT, R6, R8, PT ;  /* 0x000000080600720c */ /* 0x000fda0003f26070 */
[----:B0-----:R-:W-:Y:S01]  /*0150*/  @!P1 IMAD R2, R8, 0x4, R5 ;  /* 0x0000000408029824 */ /* 0x001fe200078e0205 */
        /* <DEDUP_REMOVED lines=8> */
.L_x_19:
        /* <DEDUP_REMOVED lines=9> */
.L_x_21:
        /* <DEDUP_REMOVED lines=9> */
.L_x_31:


//--------------------- .text._Z31sumReduction_with_no_modulo_optPiS_ --------------------------
	.section	.text._Z31sumReduction_with_no_modulo_optPiS_,"ax",@progbits
	.align	128
        .global         _Z31sumReduction_with_no_modulo_optPiS_
        .type           _Z31sumReduction_with_no_modulo_optPiS_,@function
        .size           _Z31sumReduction_with_no_modulo_optPiS_,(.L_x_32 - _Z31sumReduction_with_no_modulo_optPiS_)
        .other          _Z31sumReduction_with_no_modulo_optPiS_,@"STO_CUDA_ENTRY STV_DEFAULT"
_Z31sumReduction_with_no_modulo_optPiS_:
.text._Z31sumReduction_with_no_modulo_optPiS_:
        /* <DEDUP_REMOVED lines=18> */
[----:B------:R-:W-:-:S05]  /*0120*/  UMOV UR5, 0x1 ;  /* 0x0000000100057882 */ /* 0x000fca0000000000 */
.L_x_23:
[----:B------:R-:W-:-:S04]  /*0130*/  USHF.L.U32 UR6, UR5, 0x1, URZ ;  /* 0x0000000105067899 */ /* 0x000fc800080006ff */
[----:B------:R-:W-:Y:S02]  /*0140*/  UISETP.GE.U32.AND UP0, UPT, UR6, UR7, UPT ;  /* 0x000000070600728c */ /* 0x000fe4000bf06070 */
[----:B01----:R-:W-:-:S05]  /*0150*/  IMAD R2, R4, UR6, RZ ;  /* 0x0000000604027c24 */ /* 0x003fca000f8e02ff */
[----:B------:R-:W-:-:S13]  /*0160*/  ISETP.GE.U32.AND P0, PT, R2, UR7, PT ;  /* 0x0000000702007c0c */ /* 0x000fda000bf06070 */
[C---:B------:R-:W-:Y:S01]  /*0170*/  @!P0 VIADD R0, R2.reuse, UR5 ;  /* 0x0000000502008c36 */ /* 0x040fe20008000000 */
[----:B------:R-:W-:Y:S01]  /*0180*/  @!P0 LEA R2, R2, UR4, 0x2 ;  /* 0x0000000402028c11 */ /* 0x000fe2000f8e10ff */
[----:B------:R-:W-:-:S03]  /*0190*/  UMOV UR5, UR6 ;  /* 0x0000000600057c82 */ /* 0x000fc60008000000 */
[----:B------:R-:W-:Y:S01]  /*01a0*/  @!P0 LEA R0, R0, UR4, 0x2 ;  /* 0x0000000400008c11 */ /* 0x000fe2000f8e10ff */
[----:B------:R-:W-:Y:S05]  /*01b0*/  @!P0 LDS R3, [R2] ;  /* 0x0000000002038984 */ /* 0x000fea0000000800 */
[----:B------:R-:W0:Y:S02]  /*01c0*/  @!P0 LDS R0, [R0] ;  /* 0x0000000000008984 */ /* 0x000e240000000800 */
[----:B0-----:R-:W-:-:S05]  /*01d0*/  @!P0 IADD3 R3, PT, PT, R0, R3, RZ ;  /* 0x0000000300038210 */ /* 0x001fca0007ffe0ff */
[----:B------:R1:W-:Y:S01]  /*01e0*/  @!P0 STS [R2], R3 ;  /* 0x0000000302008388 */ /* 0x0003e20000000800 */
[----:B------:R-:W-:Y:S06]  /*01f0*/  BAR.SYNC.DEFER_BLOCKING 0x0 ;  /* 0x0000000000007b1d */ /* 0x000fec0000010000 */
[----:B------:R-:W-:Y:S05]  /*0200*/  BRA.U !UP0, `(.L_x_23) ;  /* 0xfffffffd08c87547 */ /* 0x000fea000b83ffff */
.L_x_22:
        /* <DEDUP_REMOVED lines=9> */
.L_x_24:
        /* <DEDUP_REMOVED lines=14> */
.L_x_32:


//--------------------- .text._Z12sumReductionPiS_ --------------------------
	.section	.text._Z12sumReductionPiS_,"ax",@progbits
	.align	128
        .global         _Z12sumReductionPiS_
        .type           _Z12sumReductionPiS_,@function
        .size           _Z12sumReductionPiS_,(.L_x_33 - _Z12sumReductionPiS_)
        .other          _Z12sumReductionPiS_,@"STO_CUDA_ENTRY STV_DEFAULT"
_Z12sumReductionPiS_:
.text._Z12sumReductionPiS_:
        /* <DEDUP_REMOVED lines=18> */
[----:B------:R-:W-:-:S07]  /*0120*/  IMAD.MOV.U32 R0, RZ, RZ, 0x1 ;  /* 0x00000001ff007424 */ /* 0x000fce00078e00ff */
.L_x_26:
[----:B------:R-:W-:-:S05]  /*0130*/  IMAD.SHL.U32 R8, R0, 0x2, RZ ;  /* 0x0000000200087824 */ /* 0x000fca00078e00ff */
[----:B0-----:R-:W-:-:S04]  /*0140*/  IADD3 R2, PT, PT, R8, -0x1, RZ ;  /* 0xffffffff08027810 */ /* 0x001fc80007ffe0ff */
[----:B------:R-:W-:-:S13]  /*0150*/  LOP3.LUT P1, RZ, R2, R6, RZ, 0xc0, !PT ;  /* 0x0000000602ff7212 */ /* 0x000fda000782c0ff */
[----:B------:R-:W-:Y:S01]  /*0160*/  @!P1 IMAD R2, R0, 0x4, R5 ;  /* 0x0000000400029824 */ /* 0x000fe200078e0205 */
[----:B------:R-:W-:Y:S01]  /*0170*/  @!P1 LDS R3, [R5] ;  /* 0x0000000005039984 */ /* 0x000fe20000000800 */
[----:B------:R-:W-:-:S04]  /*0180*/  MOV R0, R8 ;  /* 0x0000000800007202 */ /* 0x000fc80000000f00 */
[----:B------:R-:W0:Y:S02]  /*0190*/  @!P1 LDS R2, [R2] ;  /* 0x0000000002029984 */ /* 0x000e240000000800 */
[----:B0-----:R-:W-:-:S05]  /*01a0*/  @!P1 IADD3 R4, PT, PT, R2, R3, RZ ;  /* 0x0000000302049210 */ /* 0x001fca0007ffe0ff */
[----:B------:R1:W-:Y:S01]  /*01b0*/  @!P1 STS [R5], R4 ;  /* 0x0000000405009388 */ /* 0x0003e20000000800 */
[----:B------:R-:W-:Y:S01]  /*01c0*/  BAR.SYNC.DEFER_BLOCKING 0x0 ;  /* 0x0000000000007b1d */ /* 0x000fe20000010000 */
[----:B------:R-:W-:-:S13]  /*01d0*/  ISETP.GE.U32.AND P1, PT, R8, UR8, PT ;  /* 0x0000000808007c0c */ /* 0x000fda000bf26070 */
[----:B-1----:R-:W-:Y:S05]  /*01e0*/  @!P1 BRA `(.L_x_26) ;  /* 0xfffffffc00d09947 */ /* 0x002fea000383ffff */
.L_x_25:
        /* <DEDUP_REMOVED lines=9> */
.L_x_27:
        /* <DEDUP_REMOVED lines=16> */
.L_x_33:


//--------------------- .nv.shared._Z27sumReduction_load_balancingPiS_i --------------------------
	.section	.nv.shared._Z27sumReduction_load_balancingPiS_i,"aw",@nobits
	.sectionflags	@""
	.align	4
.nv.shared._Z27sumReduction_load_balancingPiS_i:
	.zero		2048


//--------------------- .nv.shared.reserved.0     --------------------------
	.section	.nv.shared.reserved.0,"aw",@nobits
	.weak		__nv_reservedSMEM_offset_0_alias
	.size		__nv_reservedSMEM_offset_0_alias, 0, 64
	.other		__nv_reservedSMEM_offset_0_alias,@"STO_CUDA_RESERVED_SHARED STV_DEFAULT"
__nv_reservedSMEM_offset_0_alias:
	.zero		0
	.zero		64


//--------------------- .nv.shared._Z47sumReduction_half_num_of_threads_warp_unrollingPiS_ --------------------------
	.section	.nv.shared._Z47sumReduction_half_num_of_threads_warp_unrollingPiS_,"aw",@nobits
	.sectionflags	@""
	.align	4
.nv.shared._Z47sumReduction_half_num_of_threads_warp_unrollingPiS_:
	.zero		2048


//--------------------- .nv.shared._Z32sumReduction_half_num_of_threadsPiS_ --------------------------
	.section	.nv.shared._Z32sumReduction_half_num_of_threadsPiS_,"aw",@nobits
	.sectionflags	@""
	.align	4
.nv.shared._Z32sumReduction_half_num_of_threadsPiS_:
	.zero		2048


//--------------------- .nv.shared._Z35sumReduction_with_no_bank_conflictsPiS_ --------------------------
	.section	.nv.shared._Z35sumReduction_with_no_bank_conflictsPiS_,"aw",@nobits
	.sectionflags	@""
	.align	4
.nv.shared._Z35sumReduction_with_no_bank_conflictsPiS_:
	.zero		2048


//--------------------- .nv.shared._Z31sumReduction_with_no_modulo_optPiS_ --------------------------
	.section	.nv.shared._Z31sumReduction_with_no_modulo_optPiS_,"aw",@nobits
	.sectionflags	@""
	.align	4
.nv.shared._Z31sumReduction_with_no_modulo_optPiS_:
	.zero		2048


//--------------------- .nv.shared._Z12sumReductionPiS_ --------------------------
	.section	.nv.shared._Z12sumReductionPiS_,"aw",@nobits
	.sectionflags	@""
	.align	4
.nv.shared._Z12sumReductionPiS_:
	.zero		2048


//--------------------- .nv.constant0._Z27sumReduction_load_balancingPiS_i --------------------------
	.section	.nv.constant0._Z27sumReduction_load_balancingPiS_i,"a",@progbits
	.sectionflags	@""
	.align	4
.nv.constant0._Z27sumReduction_load_balancingPiS_i:
	.zero		916


//--------------------- .nv.constant0._Z47sumReduction_half_num_of_threads_warp_unrollingPiS_ --------------------------
	.section	.nv.constant0._Z47sumReduction_half_num_of_threads_warp_unrollingPiS_,"a",@progbits
	.sectionflags	@""
	.align	4
.nv.constant0._Z47sumReduction_half_num_of_threads_warp_unrollingPiS_:
	.zero		912


//--------------------- .nv.constant0._Z32sumReduction_half_num_of_threadsPiS_ --------------------------
	.section	.nv.constant0._Z32sumReduction_half_num_of_threadsPiS_,"a",@progbits
	.sectionflags	@""
	.align	4
.nv.constant0._Z32sumReduction_half_num_of_threadsPiS_:
	.zero		912


//--------------------- .nv.constant0._Z35sumReduction_with_no_bank_conflictsPiS_ --------------------------
	.section	.nv.constant0._Z35sumReduction_with_no_bank_conflictsPiS_,"a",@progbits
	.sectionflags	@""
	.align	4
.nv.constant0._Z35sumReduction_with_no_bank_conflictsPiS_:
	.zero		912


//--------------------- .nv.constant0._Z31sumReduction_with_no_modulo_optPiS_ --------------------------
	.section	.nv.constant0._Z31sumReduction_with_no_modulo_optPiS_,"a",@progbits
	.sectionflags	@""
	.align	4
.nv.constant0._Z31sumReduction_with_no_modulo_optPiS_:
	.zero		912


//--------------------- .nv.constant0._Z12sumReductionPiS_ --------------------------
	.section	.nv.constant0._Z12sumReductionPiS_,"a",@progbits
	.sectionflags	@""
	.align	4
.nv.constant0._Z12sumReductionPiS_:
	.zero		912


//--------------------- SYMBOLS --------------------------

	.type		.nv.reservedSmem.offset0,@object
	.size		.nv.reservedSmem.offset0,0x4
	.type		.nv.reservedSmem.cap,@object
	.size		.nv.reservedSmem.cap,0x4
